// auto-generated by cutlass_sweep.gemm — config: {"arch": "sm_100", "cluster_m": 1, "cluster_n": 1, "dtype": "fp16", "stages": 0, "tile_k": 64, "tile_m": 64, "tile_n": 256}
#include "cutlass/cutlass.h"
#include "cutlass/gemm/collective/collective_builder.hpp"
#include "cutlass/gemm/device/gemm_universal_adapter.h"
#include "cutlass/gemm/kernel/gemm_universal.hpp"
#include "cutlass/epilogue/collective/collective_builder.hpp"

using ElemA = cutlass::half_t;
using ElemB = cutlass::half_t;
using ElemCD = cutlass::half_t;
using Acc  = float;
using TileShape    = cute::Shape<cute::_64, cute::_256, cute::_64>;
using ClusterShape = cute::Shape<cute::_1, cute::_1, cute::_1>;

using CollectiveEpilogue = typename cutlass::epilogue::collective::CollectiveBuilder<
    cutlass::arch::Sm100, cutlass::arch::OpClassTensorOp,
    TileShape, ClusterShape,
    cutlass::epilogue::collective::EpilogueTileAuto,
    Acc, Acc,
    ElemCD, cutlass::layout::RowMajor, 128 / cutlass::sizeof_bits<ElemCD>::value,
    ElemCD, cutlass::layout::RowMajor, 128 / cutlass::sizeof_bits<ElemCD>::value,
    cutlass::epilogue::collective::EpilogueScheduleAuto
  >::CollectiveOp;

using CollectiveMainloop = typename cutlass::gemm::collective::CollectiveBuilder<
    cutlass::arch::Sm100, cutlass::arch::OpClassTensorOp,
    ElemA, cutlass::layout::RowMajor, 128 / cutlass::sizeof_bits<ElemA>::value,
    ElemB, cutlass::layout::ColumnMajor, 128 / cutlass::sizeof_bits<ElemB>::value,
    Acc,
    TileShape, ClusterShape,
    cutlass::gemm::collective::StageCountAutoCarveout<static_cast<int>(sizeof(typename CollectiveEpilogue::SharedStorage))>,
    cutlass::gemm::collective::KernelScheduleAuto
  >::CollectiveOp;

using GemmKernel = cutlass::gemm::kernel::GemmUniversal<
    cute::Shape<int,int,int,int>,
    CollectiveMainloop,
    CollectiveEpilogue
>;
using Gemm = cutlass::gemm::device::GemmUniversalAdapter<GemmKernel>;

// Force the device kernel symbol into the cubin without needing a host main.
auto* _anchor = &cutlass::device_kernel<GemmKernel>;


// ===== COMPILED SASS (sm_100a) =====

	.target	sm_100a

	.elftype	@"ET_EXEC"


//--------------------- .note.nv.tkinfo           --------------------------
	.section	.note.nv.tkinfo,"",@"SHT_NOTE"
	.sectionflags	@"SHF_NOTE_NV_TKINFO"
	.tkinfo
        /*0018*/ 	.word	0x00000002
        /*0030*/ 	.string	""
        /*0030*/ 	.string	"ptxas"
        /*0030*/ 	.string	"Cuda compilation tools, release 13.0, V13.0.88"
        /*0030*/ 	.string	"Build cuda_13.0.r13.0/compiler.36424714_0"
        /*0030*/ 	.string	"-arch sm_100a -m 64 "



//--------------------- .note.nv.cuinfo           --------------------------
	.section	.note.nv.cuinfo,"",@"SHT_NOTE"
	.sectionflags	@"SHF_NOTE_NV_CUINFO"
        /*0018*/ 	.short	0x0002
        /*001a*/ 	.short	0x0064
        /*001c*/ 	.short	0x0082
	.zero		2


//--------------------- .nv.info                  --------------------------
	.section	.nv.info,"",@"SHT_CUDA_INFO"
	.align	4


	//----- nvinfo : EIATTR_REGCOUNT
	.align		4
        /*0000*/ 	.byte	0x04, 0x2f
        /*0002*/ 	.short	(.L_19 - .L_18)
	.align		4
.L_18:
        /*0004*/ 	.word	index@(_ZN7cutlass13device_kernelINS_4gemm6kernel13GemmUniversalIN4cute5tupleIJiiiiEEENS1_10collective13CollectiveMmaINS1_35MainloopSm100TmaUmmaWarpSpecializedILi4ELi2ELi4ENS5_IJNS4_1CILi1EEESB_SB_EEEEENS5_IJNSA_ILi64EEENSA_ILi256EEESE_EEENS_6half_tENS5_IJlSB_lEEESH_SI_NS4_8TiledMMAINS4_8MMA_AtomIJNS4_20SM100_MMA_F16BF16_SSISH_SH_fLi64ELi256ELNS4_4UMMA5MajorE0ELSN_0ELNSM_7ScaleInE0ELSO_0EEEEEENS4_6LayoutISC_NS5_IJNSA_ILi0EEESS_SS_EEEEENS5_IJNS4_10UnderscoreESV_SV_EEEEENS4_13SM90_TMA_LOADENS4_14ComposedLayoutINS4_7SwizzleILi3ELi4ELi3EEENS4_18smem_ptr_flag_bitsILi16EEENSR_INS5_IJNSA_ILi8EEESE_EEENS5_IJSE_SB_EEEEEEEvNS4_8identityESY_S18_vS19_EENS_8epilogue10collective18CollectiveEpilogueINS1B_23Sm100TmaWarpSpecializedILi4ELi2ELi32ELb1ELb0EEEJSG_NS5_IJNSR_ISE_SB_EES1G_EEESH_SI_SH_SI_NS1B_6fusion15FusionCallbacksIS1F_NS1I_17LinearCombinationISH_fSH_fLNS_15FloatRoundStyleE2EEESG_S1H_JEEENS4_5SM1004TMEM4LOAD26SM100_TMEM_LOAD_16dp256b8xESY_S18_NS4_17SM75_U32x4_LDSM_NENS4_14SM90_TMA_STOREES18_NS4_17SM90_U32x4_STSM_NENS4_39AutoVectorizingCopyWithAssumedAlignmentILi128EEEEEEvvEEEEvNT_6ParamsE)
        /*0008*/ 	.word	0x00000070


	//----- nvinfo : EIATTR_FRAME_SIZE
	.align		4
.L_19:
        /*000c*/ 	.byte	0x04, 0x11
        /*000e*/ 	.short	(.L_21 - .L_20)
	.align		4
.L_20:
        /*0010*/ 	.word	index@($__internal_2_$__cuda_sm10x_tcgen05_guardrail_trap_unallocated_columns_being_dealloced)
        /*0014*/ 	.word	0x00000000


	//----- nvinfo : EIATTR_FRAME_SIZE
	.align		4
.L_21:
        /*0018*/ 	.byte	0x04, 0x11
        /*001a*/ 	.short	(.L_23 - .L_22)
	.align		4
.L_22:
        /*001c*/ 	.word	index@($__internal_1_$__cuda_sm10x_tcgen05_guardrail_trap_phase_invalid_during_alloc)
        /*0020*/ 	.word	0x00000000


	//----- nvinfo : EIATTR_FRAME_SIZE
	.align		4
.L_23:
        /*0024*/ 	.byte	0x04, 0x11
        /*0026*/ 	.short	(.L_25 - .L_24)
	.align		4
.L_24:
        /*0028*/ 	.word	index@($__internal_0_$__cuda_sm10x_tcgen05_guardrail_trap_col_being_dealloced_not_returned_by_alloc)
        /*002c*/ 	.word	0x00000000


	//----- nvinfo : EIATTR_FRAME_SIZE
	.align		4
.L_25:
        /*0030*/ 	.byte	0x04, 0x11
        /*0032*/ 	.short	(.L_27 - .L_26)
	.align		4
.L_26:
        /*0034*/ 	.word	index@(_ZN7cutlass13device_kernelINS_4gemm6kernel13GemmUniversalIN4cute5tupleIJiiiiEEENS1_10collective13CollectiveMmaINS1_35MainloopSm100TmaUmmaWarpSpecializedILi4ELi2ELi4ENS5_IJNS4_1CILi1EEESB_SB_EEEEENS5_IJNSA_ILi64EEENSA_ILi256EEESE_EEENS_6half_tENS5_IJlSB_lEEESH_SI_NS4_8TiledMMAINS4_8MMA_AtomIJNS4_20SM100_MMA_F16BF16_SSISH_SH_fLi64ELi256ELNS4_4UMMA5MajorE0ELSN_0ELNSM_7ScaleInE0ELSO_0EEEEEENS4_6LayoutISC_NS5_IJNSA_ILi0EEESS_SS_EEEEENS5_IJNS4_10UnderscoreESV_SV_EEEEENS4_13SM90_TMA_LOADENS4_14ComposedLayoutINS4_7SwizzleILi3ELi4ELi3EEENS4_18smem_ptr_flag_bitsILi16EEENSR_INS5_IJNSA_ILi8EEESE_EEENS5_IJSE_SB_EEEEEEEvNS4_8identityESY_S18_vS19_EENS_8epilogue10collective18CollectiveEpilogueINS1B_23Sm100TmaWarpSpecializedILi4ELi2ELi32ELb1ELb0EEEJSG_NS5_IJNSR_ISE_SB_EES1G_EEESH_SI_SH_SI_NS1B_6fusion15FusionCallbacksIS1F_NS1I_17LinearCombinationISH_fSH_fLNS_15FloatRoundStyleE2EEESG_S1H_JEEENS4_5SM1004TMEM4LOAD26SM100_TMEM_LOAD_16dp256b8xESY_S18_NS4_17SM75_U32x4_LDSM_NENS4_14SM90_TMA_STOREES18_NS4_17SM90_U32x4_STSM_NENS4_39AutoVectorizingCopyWithAssumedAlignmentILi128EEEEEEvvEEEEvNT_6ParamsE)
        /*0038*/ 	.word	0x00000000


	//----- nvinfo : EIATTR_MIN_STACK_SIZE
	.align		4
.L_27:
        /*003c*/ 	.byte	0x04, 0x12
        /*003e*/ 	.short	(.L_29 - .L_28)
	.align		4
.L_28:
        /*0040*/ 	.word	index@(_ZN7cutlass13device_kernelINS_4gemm6kernel13GemmUniversalIN4cute5tupleIJiiiiEEENS1_10collective13CollectiveMmaINS1_35MainloopSm100TmaUmmaWarpSpecializedILi4ELi2ELi4ENS5_IJNS4_1CILi1EEESB_SB_EEEEENS5_IJNSA_ILi64EEENSA_ILi256EEESE_EEENS_6half_tENS5_IJlSB_lEEESH_SI_NS4_8TiledMMAINS4_8MMA_AtomIJNS4_20SM100_MMA_F16BF16_SSISH_SH_fLi64ELi256ELNS4_4UMMA5MajorE0ELSN_0ELNSM_7ScaleInE0ELSO_0EEEEEENS4_6LayoutISC_NS5_IJNSA_ILi0EEESS_SS_EEEEENS5_IJNS4_10UnderscoreESV_SV_EEEEENS4_13SM90_TMA_LOADENS4_14ComposedLayoutINS4_7SwizzleILi3ELi4ELi3EEENS4_18smem_ptr_flag_bitsILi16EEENSR_INS5_IJNSA_ILi8EEESE_EEENS5_IJSE_SB_EEEEEEEvNS4_8identityESY_S18_vS19_EENS_8epilogue10collective18CollectiveEpilogueINS1B_23Sm100TmaWarpSpecializedILi4ELi2ELi32ELb1ELb0EEEJSG_NS5_IJNSR_ISE_SB_EES1G_EEESH_SI_SH_SI_NS1B_6fusion15FusionCallbacksIS1F_NS1I_17LinearCombinationISH_fSH_fLNS_15FloatRoundStyleE2EEESG_S1H_JEEENS4_5SM1004TMEM4LOAD26SM100_TMEM_LOAD_16dp256b8xESY_S18_NS4_17SM75_U32x4_LDSM_NENS4_14SM90_TMA_STOREES18_NS4_17SM90_U32x4_STSM_NENS4_39AutoVectorizingCopyWithAssumedAlignmentILi128EEEEEEvvEEEEvNT_6ParamsE)
        /*0044*/ 	.word	0x00000000
.L_29:


//--------------------- .nv.compat                --------------------------
	.section	.nv.compat,"",@"SHT_CUDA_COMPAT_INFO"
	.align	4
        /*0000*/ 	.byte	0x02, 0x09, 0x01, 0x00, 0x02, 0x02, 0x02, 0x00, 0x02, 0x05, 0x05, 0x00, 0x03, 0x07, 0x01, 0x01
        /*0010*/ 	.byte	0x02, 0x03, 0x01, 0x00, 0x02, 0x06, 0x01, 0x00, 0x04, 0x0b, 0x08, 0x00, 0x09, 0x00, 0x00, 0x00
        /*0020*/ 	.byte	0x00, 0x00, 0x00, 0x00


//--------------------- .nv.info._ZN7cutlass13device_kernelINS_4gemm6kernel13GemmUniversalIN4cute5tupleIJiiiiEEENS1_10collective13CollectiveMmaINS1_35MainloopSm100TmaUmmaWarpSpecializedILi4ELi2ELi4ENS5_IJNS4_1CILi1EEESB_SB_EEEEENS5_IJNSA_ILi64EEENSA_ILi256EEESE_EEENS_6half_tENS5_IJlSB_lEEESH_SI_NS4_8TiledMMAINS4_8MMA_AtomIJNS4_20SM100_MMA_F16BF16_SSISH_SH_fLi64ELi256ELNS4_4UMMA5MajorE0ELSN_0ELNSM_7ScaleInE0ELSO_0EEEEEENS4_6LayoutISC_NS5_IJNSA_ILi0EEESS_SS_EEEEENS5_IJNS4_10UnderscoreESV_SV_EEEEENS4_13SM90_TMA_LOADENS4_14ComposedLayoutINS4_7SwizzleILi3ELi4ELi3EEENS4_18smem_ptr_flag_bitsILi16EEENSR_INS5_IJNSA_ILi8EEESE_EEENS5_IJSE_SB_EEEEEEEvNS4_8identityESY_S18_vS19_EENS_8epilogue10collective18CollectiveEpilogueINS1B_23Sm100TmaWarpSpecializedILi4ELi2ELi32ELb1ELb0EEEJSG_NS5_IJNSR_ISE_SB_EES1G_EEESH_SI_SH_SI_NS1B_6fusion15FusionCallbacksIS1F_NS1I_17LinearCombinationISH_fSH_fLNS_15FloatRoundStyleE2EEESG_S1H_JEEENS4_5SM1004TMEM4LOAD26SM100_TMEM_LOAD_16dp256b8xESY_S18_NS4_17SM75_U32x4_LDSM_NENS4_14SM90_TMA_STOREES18_NS4_17SM90_U32x4_STSM_NENS4_39AutoVectorizingCopyWithAssumedAlignmentILi128EEEEEEvvEEEEvNT_6ParamsE --------------------------
	.section	.nv.info._ZN7cutlass13device_kernelINS_4gemm6kernel13GemmUniversalIN4cute5tupleIJiiiiEEENS1_10collective13CollectiveMmaINS1_35MainloopSm100TmaUmmaWarpSpecializedILi4ELi2ELi4ENS5_IJNS4_1CILi1EEESB_SB_EEEEENS5_IJNSA_ILi64EEENSA_ILi256EEESE_EEENS_6half_tENS5_IJlSB_lEEESH_SI_NS4_8TiledMMAINS4_8MMA_AtomIJNS4_20SM100_MMA_F16BF16_SSISH_SH_fLi64ELi256ELNS4_4UMMA5MajorE0ELSN_0ELNSM_7ScaleInE0ELSO_0EEEEEENS4_6LayoutISC_NS5_IJNSA_ILi0EEESS_SS_EEEEENS5_IJNS4_10UnderscoreESV_SV_EEEEENS4_13SM90_TMA_LOADENS4_14ComposedLayoutINS4_7SwizzleILi3ELi4ELi3EEENS4_18smem_ptr_flag_bitsILi16EEENSR_INS5_IJNSA_ILi8EEESE_EEENS5_IJSE_SB_EEEEEEEvNS4_8identityESY_S18_vS19_EENS_8epilogue10collective18CollectiveEpilogueINS1B_23Sm100TmaWarpSpecializedILi4ELi2ELi32ELb1ELb0EEEJSG_NS5_IJNSR_ISE_SB_EES1G_EEESH_SI_SH_SI_NS1B_6fusion15FusionCallbacksIS1F_NS1I_17LinearCombinationISH_fSH_fLNS_15FloatRoundStyleE2EEESG_S1H_JEEENS4_5SM1004TMEM4LOAD26SM100_TMEM_LOAD_16dp256b8xESY_S18_NS4_17SM75_U32x4_LDSM_NENS4_14SM90_TMA_STOREES18_NS4_17SM90_U32x4_STSM_NENS4_39AutoVectorizingCopyWithAssumedAlignmentILi128EEEEEEvvEEEEvNT_6ParamsE,"",@"SHT_CUDA_INFO"
	.sectionflags	@""
	.align	4


	//----- nvinfo : EIATTR_CUDA_API_VERSION
	.align		4
        /*0000*/ 	.byte	0x04, 0x37
        /*0002*/ 	.short	(.L_31 - .L_30)
.L_30:
        /*0004*/ 	.word	0x00000082


	//----- nvinfo : EIATTR_KPARAM_INFO
	.align		4
.L_31:
        /*0008*/ 	.byte	0x04, 0x17
        /*000a*/ 	.short	(.L_33 - .L_32)
.L_32:
        /*000c*/ 	.word	0x00000000
        /*0010*/ 	.short	0x0000
        /*0012*/ 	.short	0x0000
        /*0014*/ 	.byte	0x00, 0xf0, 0x01, 0x20


	//----- nvinfo : EIATTR_AT_ENTRY_FRAGMENTS
	.align		4
.L_33:
        /*0018*/ 	.byte	0x04, 0x4f
        /*001a*/ 	.short	(.L_35 - .L_34)


	//   ....[0]....
.L_34:
        /*001c*/ 	.word	0x00000006


	//----- nvinfo : EIATTR_RESERVED_SMEM_USED
	.align		4
.L_35:
        /*0020*/ 	.byte	0x01, 0x41
	.zero		2


	//----- nvinfo : EIATTR_SPARSE_MMA_MASK
	.align		4
        /*0024*/ 	.byte	0x03, 0x50
        /*0026*/ 	.short	0x0000


	//----- nvinfo : EIATTR_TCGEN05_1CTA_USED
	.align		4
        /*0028*/ 	.byte	0x01, 0x51
	.zero		2


	//----- nvinfo : EIATTR_MAXREG_COUNT
	.align		4
        /*002c*/ 	.byte	0x03, 0x1b
        /*002e*/ 	.short	0x00ff


	//----- nvinfo : EIATTR_NUM_BARRIERS
	.align		4
        /*0030*/ 	.byte	0x02, 0x4c
        /*0032*/ 	.byte	0x07
	.zero		1


	//----- nvinfo : EIATTR_EXTERNS
	.align		4
        /*0034*/ 	.byte	0x04, 0x0f
        /*0036*/ 	.short	(.L_37 - .L_36)


	//   ....[0]....
	.align		4
.L_36:
        /*0038*/ 	.word	index@(__assertfail)


	//----- nvinfo : EIATTR_MERCURY_ISA_VERSION
	.align		4
.L_37:
        /*003c*/ 	.byte	0x03, 0x5f
        /*003e*/ 	.short	0x0101


	//----- nvinfo : EIATTR_INT_WARP_WIDE_INSTR_OFFSETS
	.align		4
        /*0040*/ 	.byte	0x04, 0x31
        /*0042*/ 	.short	(.L_39 - .L_38)


	//   ....[0]....
.L_38:
        /*0044*/ 	.word	0x00001de0


	//   ....[1]....
        /*0048*/ 	.word	0x00003880


	//   ....[2]....
        /*004c*/ 	.word	0x000038b0


	//   ....[3]....
        /*0050*/ 	.word	0x00003900


	//   ....[4]....
        /*0054*/ 	.word	0x00004220


	//   ....[5]....
        /*0058*/ 	.word	0x00004280


	//   ....[6]....
        /*005c*/ 	.word	0x00004360


	//   ....[7]....
        /*0060*/ 	.word	0x000043d0


	//   ....[8]....
        /*0064*/ 	.word	0x000044e0


	//   ....[9]....
        /*0068*/ 	.word	0x00004570


	//   ....[10]....
        /*006c*/ 	.word	0x00004740


	//   ....[11]....
        /*0070*/ 	.word	0x000048a0


	//----- nvinfo : EIATTR_COOP_GROUP_MASK_REGIDS
	.align		4
.L_39:
        /*0074*/ 	.byte	0x04, 0x29
        /*0076*/ 	.short	(.L_41 - .L_40)


	//   ....[0]....
.L_40:
        /*0078*/ 	.word	0xffffffff


	//   ....[1]....
        /*007c*/ 	.word	0xffffffff


	//   ....[2]....
        /*0080*/ 	.word	0xffffffff


	//   ....[3]....
        /*0084*/ 	.word	0xffffffff


	//   ....[4]....
        /*0088*/ 	.word	0xffffffff


	//   ....[5]....
        /*008c*/ 	.word	0xffffffff


	//   ....[6]....
        /*0090*/ 	.word	0xffffffff


	//   ....[7]....
        /*0094*/ 	.word	0xffffffff


	//   ....[8]....
        /*0098*/ 	.word	0xffffffff


	//   ....[9]....
        /*009c*/ 	.word	0xffffffff


	//   ....[10]....
        /*00a0*/ 	.word	0xffffffff


	//   ....[11]....
        /*00a4*/ 	.word	0xffffffff


	//   ....[12]....
        /*00a8*/ 	.word	0xffffffff


	//----- nvinfo : EIATTR_COOP_GROUP_INSTR_OFFSETS
	.align		4
.L_41:
        /*00ac*/ 	.byte	0x04, 0x28
        /*00ae*/ 	.short	(.L_43 - .L_42)


	//   ....[0]....
.L_42:
        /*00b0*/ 	.word	0x00000090


	//   ....[1]....
        /*00b4*/ 	.word	0x000004d0


	//   ....[2]....
        /*00b8*/ 	.word	0x00000640


	//   ....[3]....
        /*00bc*/ 	.word	0x000007e0


	//   ....[4]....
        /*00c0*/ 	.word	0x000008e0


	//   ....[5]....
        /*00c4*/ 	.word	0x00000a50


	//   ....[6]....
        /*00c8*/ 	.word	0x00000bf0


	//   ....[7]....
        /*00cc*/ 	.word	0x00001cc0


	//   ....[8]....
        /*00d0*/ 	.word	0x00002aa0


	//   ....[9]....
        /*00d4*/ 	.word	0x00002cb0


	//   ....[10]....
        /*00d8*/ 	.word	0x00002ce0


	//   ....[11]....
        /*00dc*/ 	.word	0x00003770


	//   ....[12]....
        /*00e0*/ 	.word	0x000039a0


	//----- nvinfo : EIATTR_VRC_CTA_INIT_COUNT
	.align		4
.L_43:
        /*00e4*/ 	.byte	0x02, 0x4a
        /*00e6*/ 	.byte	0x80
	.zero		1


	//----- nvinfo : EIATTR_SYSCALL_OFFSETS
	.align		4
        /*00e8*/ 	.byte	0x04, 0x46
        /*00ea*/ 	.short	(.L_45 - .L_44)


	//   ....[0]....
.L_44:
        /*00ec*/ 	.word	0x00005350


	//   ....[1]....
        /*00f0*/ 	.word	0x00005440


	//   ....[2]....
        /*00f4*/ 	.word	0x00005c70


	//   ....[3]....
        /*00f8*/ 	.word	0x00006930


	//   ....[4]....
        /*00fc*/ 	.word	0x00007590


	//   ....[5]....
        /*0100*/ 	.word	0x000081f0


	//----- nvinfo : EIATTR_MBARRIER_INSTR_OFFSETS
	.align		4
.L_45:
        /*0104*/ 	.byte	0x04, 0x39
        /*0106*/ 	.short	(.L_47 - .L_46)


	//   ....[0]....
.L_46:
        /*0108*/ 	.word	0x000005b0
        /*010c*/ 	.word	0x000000ff
        /*0110*/ 	.word	0x00000000
        /*0114*/ 	.short	0x0100
        /*0116*/ 	.byte	0x05
	.zero		1


	//   ....[1]....
        /*0118*/ 	.word	0x000005c0
        /*011c*/ 	.word	0x000000ff
        /*0120*/ 	.word	0x00000020
        /*0124*/ 	.short	0x0100
        /*0126*/ 	.byte	0x05
	.zero		1


	//   ....[2]....
        /*0128*/ 	.word	0x000005d0
        /*012c*/ 	.word	0x000000ff
        /*0130*/ 	.word	0x00000008
        /*0134*/ 	.short	0x0100
        /*0136*/ 	.byte	0x05
	.zero		1


	//   ....[3]....
        /*0138*/ 	.word	0x000005e0
        /*013c*/ 	.word	0x000000ff
        /*0140*/ 	.word	0x00000028
        /*0144*/ 	.short	0x0100
        /*0146*/ 	.byte	0x05
	.zero		1


	//   ....[4]....
        /*0148*/ 	.word	0x000005f0
        /*014c*/ 	.word	0x000000ff
        /*0150*/ 	.word	0x00000010
        /*0154*/ 	.short	0x0100
        /*0156*/ 	.byte	0x05
	.zero		1


	//   ....[5]....
        /*0158*/ 	.word	0x00000600
        /*015c*/ 	.word	0x000000ff
        /*0160*/ 	.word	0x00000030
        /*0164*/ 	.short	0x0100
        /*0166*/ 	.byte	0x05
	.zero		1


	//   ....[6]....
        /*0168*/ 	.word	0x00000610
        /*016c*/ 	.word	0x000000ff
        /*0170*/ 	.word	0x00000018
        /*0174*/ 	.short	0x0100
        /*0176*/ 	.byte	0x05
	.zero		1


	//   ....[7]....
        /*0178*/ 	.word	0x00000620
        /*017c*/ 	.word	0x000000ff
        /*0180*/ 	.word	0x00000038
        /*0184*/ 	.short	0x0100
        /*0186*/ 	.byte	0x05
	.zero		1


	//   ....[8]....
        /*0188*/ 	.word	0x00000750
        /*018c*/ 	.word	0x000000ff
        /*0190*/ 	.word	0x00000040
        /*0194*/ 	.short	0x0100
        /*0196*/ 	.byte	0x07
	.zero		1


	//   ....[9]....
        /*0198*/ 	.word	0x00000760
        /*019c*/ 	.word	0x000000ff
        /*01a0*/ 	.word	0x00000060
        /*01a4*/ 	.short	0x0100
        /*01a6*/ 	.byte	0x07
	.zero		1


	//   ....[10]....
        /*01a8*/ 	.word	0x00000770
        /*01ac*/ 	.word	0x000000ff
        /*01b0*/ 	.word	0x00000048
        /*01b4*/ 	.short	0x0100
        /*01b6*/ 	.byte	0x07
	.zero		1


	//   ....[11]....
        /*01b8*/ 	.word	0x00000780
        /*01bc*/ 	.word	0x000000ff
        /*01c0*/ 	.word	0x00000068
        /*01c4*/ 	.short	0x0100
        /*01c6*/ 	.byte	0x07
	.zero		1


	//   ....[12]....
        /*01c8*/ 	.word	0x00000790
        /*01cc*/ 	.word	0x000000ff
        /*01d0*/ 	.word	0x00000050
        /*01d4*/ 	.short	0x0100
        /*01d6*/ 	.byte	0x07
	.zero		1


	//   ....[13]....
        /*01d8*/ 	.word	0x000007a0
        /*01dc*/ 	.word	0x000000ff
        /*01e0*/ 	.word	0x00000070
        /*01e4*/ 	.short	0x0100
        /*01e6*/ 	.byte	0x07
	.zero		1


	//   ....[14]....
        /*01e8*/ 	.word	0x000007b0
        /*01ec*/ 	.word	0x000000ff
        /*01f0*/ 	.word	0x00000058
        /*01f4*/ 	.short	0x0100
        /*01f6*/ 	.byte	0x07
	.zero		1


	//   ....[15]....
        /*01f8*/ 	.word	0x000007c0
        /*01fc*/ 	.word	0x000000ff
        /*0200*/ 	.word	0x00000078
        /*0204*/ 	.short	0x0100
        /*0206*/ 	.byte	0x07
	.zero		1


	//   ....[16]....
        /*0208*/ 	.word	0x000008b0
        /*020c*/ 	.word	0x000000ff
        /*0210*/ 	.word	0x00000080
        /*0214*/ 	.short	0x0100
        /*0216*/ 	.byte	0x05
	.zero		1


	//   ....[17]....
        /*0218*/ 	.word	0x000008c0
        /*021c*/ 	.word	0x000000ff
        /*0220*/ 	.word	0x00000088
        /*0224*/ 	.short	0x0100
        /*0226*/ 	.byte	0x05
	.zero		1


	//   ....[18]....
        /*0228*/ 	.word	0x00000a00
        /*022c*/ 	.word	0x000000ff
        /*0230*/ 	.word	0x00000090
        /*0234*/ 	.short	0x0100
        /*0236*/ 	.byte	0x05
	.zero		1


	//   ....[19]....
        /*0238*/ 	.word	0x00000a10
        /*023c*/ 	.word	0x000000ff
        /*0240*/ 	.word	0x000000a0
        /*0244*/ 	.short	0x0100
        /*0246*/ 	.byte	0x05
	.zero		1


	//   ....[20]....
        /*0248*/ 	.word	0x00000a20
        /*024c*/ 	.word	0x000000ff
        /*0250*/ 	.word	0x00000098
        /*0254*/ 	.short	0x0100
        /*0256*/ 	.byte	0x05
	.zero		1


	//   ....[21]....
        /*0258*/ 	.word	0x00000a30
        /*025c*/ 	.word	0x000000ff
        /*0260*/ 	.word	0x000000a8
        /*0264*/ 	.short	0x0100
        /*0266*/ 	.byte	0x05
	.zero		1


	//   ....[22]....
        /*0268*/ 	.word	0x00000b60
        /*026c*/ 	.word	0x000000ff
        /*0270*/ 	.word	0x000000b0
        /*0274*/ 	.short	0x0100
        /*0276*/ 	.byte	0x07
	.zero		1


	//   ....[23]....
        /*0278*/ 	.word	0x00000b70
        /*027c*/ 	.word	0x000000ff
        /*0280*/ 	.word	0x000000d0
        /*0284*/ 	.short	0x0100
        /*0286*/ 	.byte	0x07
	.zero		1


	//   ....[24]....
        /*0288*/ 	.word	0x00000b80
        /*028c*/ 	.word	0x000000ff
        /*0290*/ 	.word	0x000000b8
        /*0294*/ 	.short	0x0100
        /*0296*/ 	.byte	0x07
	.zero		1


	//   ....[25]....
        /*0298*/ 	.word	0x00000b90
        /*029c*/ 	.word	0x000000ff
        /*02a0*/ 	.word	0x000000d8
        /*02a4*/ 	.short	0x0100
        /*02a6*/ 	.byte	0x07
	.zero		1


	//   ....[26]....
        /*02a8*/ 	.word	0x00000ba0
        /*02ac*/ 	.word	0x000000ff
        /*02b0*/ 	.word	0x000000c0
        /*02b4*/ 	.short	0x0100
        /*02b6*/ 	.byte	0x07
	.zero		1


	//   ....[27]....
        /*02b8*/ 	.word	0x00000bb0
        /*02bc*/ 	.word	0x000000ff
        /*02c0*/ 	.word	0x000000e0
        /*02c4*/ 	.short	0x0100
        /*02c6*/ 	.byte	0x07
	.zero		1


	//   ....[28]....
        /*02c8*/ 	.word	0x00000bc0
        /*02cc*/ 	.word	0x000000ff
        /*02d0*/ 	.word	0x000000c8
        /*02d4*/ 	.short	0x0100
        /*02d6*/ 	.byte	0x07
	.zero		1


	//   ....[29]....
        /*02d8*/ 	.word	0x00000bd0
        /*02dc*/ 	.word	0x000000ff
        /*02e0*/ 	.word	0x000000e8
        /*02e4*/ 	.short	0x0100
        /*02e6*/ 	.byte	0x07
	.zero		1


	//   ....[30]....
        /*02e8*/ 	.word	0x00000cc0
        /*02ec*/ 	.word	0x000000ff
        /*02f0*/ 	.word	0x000000f0
        /*02f4*/ 	.short	0x0100
        /*02f6*/ 	.byte	0x05
	.zero		1


	//   ....[31]....
        /*02f8*/ 	.word	0x00000cd0
        /*02fc*/ 	.word	0x000000ff
        /*0300*/ 	.word	0x00000100
        /*0304*/ 	.short	0x0100
        /*0306*/ 	.byte	0x05
	.zero		1


	//   ....[32]....
        /*0308*/ 	.word	0x00000ce0
        /*030c*/ 	.word	0x000000ff
        /*0310*/ 	.word	0x000000f8
        /*0314*/ 	.short	0x0100
        /*0316*/ 	.byte	0x05
	.zero		1


	//   ....[33]....
        /*0318*/ 	.word	0x00000cf0
        /*031c*/ 	.word	0x000000ff
        /*0320*/ 	.word	0x00000108
        /*0324*/ 	.short	0x0100
        /*0326*/ 	.byte	0x05
	.zero		1


	//   ....[34]....
        /*0328*/ 	.word	0x000015c0
        /*032c*/ 	.word	0x00000002
        /*0330*/ 	.word	0x00000100
        /*0334*/ 	.short	0x010a
        /*0336*/ 	.byte	0xff
	.zero		1


	//   ....[35]....
        /*0338*/ 	.word	0x000015f0
        /*033c*/ 	.word	0x00000002
        /*0340*/ 	.word	0x000000f0
        /*0344*/ 	.short	0x0101
        /*0346*/ 	.byte	0xff
	.zero		1


	//   ....[36]....
        /*0348*/ 	.word	0x000016c0
        /*034c*/ 	.word	0x000000ff
        /*0350*/ 	.word	0x00000020
        /*0354*/ 	.short	0x010a
        /*0356*/ 	.byte	0x08
	.zero		1


	//   ....[37]....
        /*0358*/ 	.word	0x00001760
        /*035c*/ 	.word	0x000000ff
        /*0360*/ 	.word	0x00000020
        /*0364*/ 	.short	0x010a
        /*0366*/ 	.byte	0x21
	.zero		1


	//   ....[38]....
        /*0368*/ 	.word	0x000018b0
        /*036c*/ 	.word	0x000000ff
        /*0370*/ 	.word	0x00000020
        /*0374*/ 	.short	0x010a
        /*0376*/ 	.byte	0x08
	.zero		1


	//   ....[39]....
        /*0378*/ 	.word	0x000019c0
        /*037c*/ 	.word	0x000000ff
        /*0380*/ 	.word	0x00000088
        /*0384*/ 	.short	0x0101
        /*0386*/ 	.byte	0x04
	.zero		1


	//   ....[40]....
        /*0388*/ 	.word	0x000019e0
        /*038c*/ 	.word	0x000000ff
        /*0390*/ 	.word	0x00000020
        /*0394*/ 	.short	0x010a
        /*0396*/ 	.byte	0x08
	.zero		1


	//   ....[41]....
        /*0398*/ 	.word	0x00001a60
        /*039c*/ 	.word	0x000000ff
        /*03a0*/ 	.word	0x00000020
        /*03a4*/ 	.short	0x010a
        /*03a6*/ 	.byte	0x11
	.zero		1


	//   ....[42]....
        /*03a8*/ 	.word	0x00001bb0
        /*03ac*/ 	.word	0x000000ff
        /*03b0*/ 	.word	0x00000020
        /*03b4*/ 	.short	0x010a
        /*03b6*/ 	.byte	0x08
	.zero		1


	//   ....[43]....
        /*03b8*/ 	.word	0x00001cf0
        /*03bc*/ 	.word	0x00000002
        /*03c0*/ 	.word	0x00000090
        /*03c4*/ 	.short	0x010a
        /*03c6*/ 	.byte	0xff
	.zero		1


	//   ....[44]....
        /*03c8*/ 	.word	0x00001db0
        /*03cc*/ 	.word	0x00000002
        /*03d0*/ 	.word	0x00000000
        /*03d4*/ 	.short	0x0101
        /*03d6*/ 	.byte	0xff
	.zero		1


	//   ....[45]....
        /*03d8*/ 	.word	0x00002310
        /*03dc*/ 	.word	0x000000ff
        /*03e0*/ 	.word	0x00000000
        /*03e4*/ 	.short	0x010a
        /*03e6*/ 	.byte	0x05
	.zero		1


	//   ....[46]....
        /*03e8*/ 	.word	0x000023a0
        /*03ec*/ 	.word	0x000000ff
        /*03f0*/ 	.word	0x00000000
        /*03f4*/ 	.short	0x010a
        /*03f6*/ 	.byte	0x05
	.zero		1


	//   ....[47]....
        /*03f8*/ 	.word	0x00002430
        /*03fc*/ 	.word	0x000000ff
        /*0400*/ 	.word	0x00000000
        /*0404*/ 	.short	0x010a
        /*0406*/ 	.byte	0x05
	.zero		1


	//   ....[48]....
        /*0408*/ 	.word	0x000024d0
        /*040c*/ 	.word	0x00000000
        /*0410*/ 	.word	0x00000000
        /*0414*/ 	.short	0x010a
        /*0416*/ 	.byte	0xff
	.zero		1


	//   ....[49]....
        /*0418*/ 	.word	0x000025f0
        /*041c*/ 	.word	0x00000000
        /*0420*/ 	.word	0x000000f0
        /*0424*/ 	.short	0x010a
        /*0426*/ 	.byte	0xff
	.zero		1


	//   ....[50]....
        /*0428*/ 	.word	0x00002660
        /*042c*/ 	.word	0x00000000
        /*0430*/ 	.word	0x00000000
        /*0434*/ 	.short	0x0101
        /*0436*/ 	.byte	0xff
	.zero		1


	//   ....[51]....
        /*0438*/ 	.word	0x00002680
        /*043c*/ 	.word	0x000000ff
        /*0440*/ 	.word	0x000000a0
        /*0444*/ 	.short	0x010a
        /*0446*/ 	.byte	0x05
	.zero		1


	//   ....[52]....
        /*0448*/ 	.word	0x000027a0
        /*044c*/ 	.word	0x00000000
        /*0450*/ 	.word	0x00000090
        /*0454*/ 	.short	0x010a
        /*0456*/ 	.byte	0xff
	.zero		1


	//   ....[53]....
        /*0458*/ 	.word	0x000028a0
        /*045c*/ 	.word	0x00000000
        /*0460*/ 	.word	0x00000000
        /*0464*/ 	.short	0x0101
        /*0466*/ 	.byte	0xff
	.zero		1


	//   ....[54]....
        /*0468*/ 	.word	0x00002930
        /*046c*/ 	.word	0x000000ff
        /*0470*/ 	.word	0x000000a0
        /*0474*/ 	.short	0x0106
        /*0476*/ 	.byte	0x05
	.zero		1


	//   ....[55]....
        /*0478*/ 	.word	0x00002950
        /*047c*/ 	.word	0x000000ff
        /*0480*/ 	.word	0x000000a0
        /*0484*/ 	.short	0x010a
        /*0486*/ 	.byte	0x05
	.zero		1


	//   ....[56]....
        /*0488*/ 	.word	0x000029e0
        /*048c*/ 	.word	0x000000ff
        /*0490*/ 	.word	0x000000a0
        /*0494*/ 	.short	0x0106
        /*0496*/ 	.byte	0x04
	.zero		1


	//   ....[57]....
        /*0498*/ 	.word	0x00002a20
        /*049c*/ 	.word	0x00000000
        /*04a0*/ 	.word	0x000000a0
        /*04a4*/ 	.short	0x010a
        /*04a6*/ 	.byte	0xff
	.zero		1


	//   ....[58]....
        /*04a8*/ 	.word	0x00002f60
        /*04ac*/ 	.word	0x00000000
        /*04b0*/ 	.word	0x00000090
        /*04b4*/ 	.short	0x010a
        /*04b6*/ 	.byte	0xff
	.zero		1


	//   ....[59]....
        /*04b8*/ 	.word	0x00003060
        /*04bc*/ 	.word	0x00000003
        /*04c0*/ 	.word	0x00000000
        /*04c4*/ 	.short	0x0101
        /*04c6*/ 	.byte	0xff
	.zero		1


	//   ....[60]....
        /*04c8*/ 	.word	0x00003070
        /*04cc*/ 	.word	0x000000ff
        /*04d0*/ 	.word	0x00000000
        /*04d4*/ 	.short	0x010a
        /*04d6*/ 	.byte	0x06
	.zero		1


	//   ....[61]....
        /*04d8*/ 	.word	0x000030f0
        /*04dc*/ 	.word	0x000000ff
        /*04e0*/ 	.word	0x000000d0
        /*04e4*/ 	.short	0x010a
        /*04e6*/ 	.byte	0x07
	.zero		1


	//   ....[62]....
        /*04e8*/ 	.word	0x000031d0
        /*04ec*/ 	.word	0x000000ff
        /*04f0*/ 	.word	0x00000000
        /*04f4*/ 	.short	0x010a
        /*04f6*/ 	.byte	0x06
	.zero		1


	//   ....[63]....
        /*04f8*/ 	.word	0x00003300
        /*04fc*/ 	.word	0x000000ff
        /*0500*/ 	.word	0x00000000
        /*0504*/ 	.short	0x010a
        /*0506*/ 	.byte	0x1a
	.zero		1


	//   ....[64]....
        /*0508*/ 	.word	0x000035a0
        /*050c*/ 	.word	0x000000ff
        /*0510*/ 	.word	0x00000000
        /*0514*/ 	.short	0x010a
        /*0516*/ 	.byte	0x06
	.zero		1


	//   ....[65]....
        /*0518*/ 	.word	0x00003630
        /*051c*/ 	.word	0x000000ff
        /*0520*/ 	.word	0x00000000
        /*0524*/ 	.short	0x010a
        /*0526*/ 	.byte	0x06
	.zero		1


	//   ....[66]....
        /*0528*/ 	.word	0x000036c0
        /*052c*/ 	.word	0x000000ff
        /*0530*/ 	.word	0x00000000
        /*0534*/ 	.short	0x010a
        /*0536*/ 	.byte	0x06
	.zero		1


	//   ....[67]....
        /*0538*/ 	.word	0x00003750
        /*053c*/ 	.word	0x000000ff
        /*0540*/ 	.word	0x00000000
        /*0544*/ 	.short	0x010a
        /*0546*/ 	.byte	0x07
	.zero		1


	//   ....[68]....
        /*0548*/ 	.word	0x00003bd0
        /*054c*/ 	.word	0x00000000
        /*0550*/ 	.word	0x00000090
        /*0554*/ 	.short	0x010a
        /*0556*/ 	.byte	0xff
	.zero		1


	//   ....[69]....
        /*0558*/ 	.word	0x00003c90
        /*055c*/ 	.word	0x00000000
        /*0560*/ 	.word	0x00000000
        /*0564*/ 	.short	0x0101
        /*0566*/ 	.byte	0xff
	.zero		1


	//   ....[70]....
        /*0568*/ 	.word	0x00003fb0
        /*056c*/ 	.word	0x000000ff
        /*0570*/ 	.word	0x00000088
        /*0574*/ 	.short	0x010a
        /*0576*/ 	.byte	0x07
	.zero		1


	//   ....[71]....
        /*0578*/ 	.word	0x000041a0
        /*057c*/ 	.word	0x000000ff
        /*0580*/ 	.word	0x00000060
        /*0584*/ 	.short	0x010a
        /*0586*/ 	.byte	0x07
	.zero		1


	//   ....[72]....
        /*0588*/ 	.word	0x00004310
        /*058c*/ 	.word	0x000000ff
        /*0590*/ 	.word	0x00000040
        /*0594*/ 	.short	0x010b
        /*0596*/ 	.byte	0x07
	.zero		1


	//   ....[73]....
        /*0598*/ 	.word	0x00004320
        /*059c*/ 	.word	0x000000ff
        /*05a0*/ 	.word	0x00000000
        /*05a4*/ 	.short	0x0101
        /*05a6*/ 	.byte	0x08
	.zero		1


	//   ....[74]....
        /*05a8*/ 	.word	0x00004330
        /*05ac*/ 	.word	0x000000ff
        /*05b0*/ 	.word	0x00000068
        /*05b4*/ 	.short	0x010a
        /*05b6*/ 	.byte	0x07
	.zero		1


	//   ....[75]....
        /*05b8*/ 	.word	0x00004480
        /*05bc*/ 	.word	0x000000ff
        /*05c0*/ 	.word	0x00000048
        /*05c4*/ 	.short	0x010b
        /*05c6*/ 	.byte	0x07
	.zero		1


	//   ....[76]....
        /*05c8*/ 	.word	0x00004490
        /*05cc*/ 	.word	0x000000ff
        /*05d0*/ 	.word	0x00000000
        /*05d4*/ 	.short	0x0101
        /*05d6*/ 	.byte	0x08
	.zero		1


	//   ....[77]....
        /*05d8*/ 	.word	0x000044a0
        /*05dc*/ 	.word	0x000000ff
        /*05e0*/ 	.word	0x00000070
        /*05e4*/ 	.short	0x010a
        /*05e6*/ 	.byte	0x07
	.zero		1


	//   ....[78]....
        /*05e8*/ 	.word	0x00004620
        /*05ec*/ 	.word	0x000000ff
        /*05f0*/ 	.word	0x00000050
        /*05f4*/ 	.short	0x010b
        /*05f6*/ 	.byte	0x07
	.zero		1


	//   ....[79]....
        /*05f8*/ 	.word	0x00004660
        /*05fc*/ 	.word	0x000000ff
        /*0600*/ 	.word	0x00000000
        /*0604*/ 	.short	0x0101
        /*0606*/ 	.byte	0x08
	.zero		1


	//   ....[80]....
        /*0608*/ 	.word	0x000046a0
        /*060c*/ 	.word	0x000000ff
        /*0610*/ 	.word	0x00000078
        /*0614*/ 	.short	0x010a
        /*0616*/ 	.byte	0x07
	.zero		1


	//   ....[81]....
        /*0618*/ 	.word	0x000048e0
        /*061c*/ 	.word	0x000000ff
        /*0620*/ 	.word	0x00000058
        /*0624*/ 	.short	0x010b
        /*0626*/ 	.byte	0x07
	.zero		1


	//   ....[82]....
        /*0628*/ 	.word	0x00004900
        /*062c*/ 	.word	0x000000ff
        /*0630*/ 	.word	0x00000000
        /*0634*/ 	.short	0x0101
        /*0636*/ 	.byte	0x0d
	.zero		1


	//   ....[83]....
        /*0638*/ 	.word	0x00004930
        /*063c*/ 	.word	0x000000ff
        /*0640*/ 	.word	0x00000060
        /*0644*/ 	.short	0x010a
        /*0646*/ 	.byte	0x07
	.zero		1


	//   ....[84]....
        /*0648*/ 	.word	0x00004950
        /*064c*/ 	.word	0x000000ff
        /*0650*/ 	.word	0x00000068
        /*0654*/ 	.short	0x010a
        /*0656*/ 	.byte	0x07
	.zero		1


	//   ....[85]....
        /*0658*/ 	.word	0x00004970
        /*065c*/ 	.word	0x000000ff
        /*0660*/ 	.word	0x00000070
        /*0664*/ 	.short	0x010a
        /*0666*/ 	.byte	0x07
	.zero		1


	//   ....[86]....
        /*0668*/ 	.word	0x000049b0
        /*066c*/ 	.word	0x00000000
        /*0670*/ 	.word	0x00000078
        /*0674*/ 	.short	0x010a
        /*0676*/ 	.byte	0xff
	.zero		1


	//   ....[87]....
        /*0678*/ 	.word	0x00004d10
        /*067c*/ 	.word	0x00000000
        /*0680*/ 	.word	0x00000090
        /*0684*/ 	.short	0x010a
        /*0686*/ 	.byte	0xff
	.zero		1


	//   ....[88]....
        /*0688*/ 	.word	0x00004e20
        /*068c*/ 	.word	0x00000000
        /*0690*/ 	.word	0x00000000
        /*0694*/ 	.short	0x0101
        /*0696*/ 	.byte	0xff
	.zero		1


	//   ....[89]....
        /*0698*/ 	.word	0x000058a0
        /*069c*/ 	.word	0x000000ff
        /*06a0*/ 	.word	0x00000040
        /*06a4*/ 	.short	0x010a
        /*06a6*/ 	.byte	0x30
	.zero		1


	//   ....[90]....
        /*06a8*/ 	.word	0x000058e0
        /*06ac*/ 	.word	0x00000040
        /*06b0*/ 	.word	0x000000b0
        /*06b4*/ 	.short	0x010a
        /*06b6*/ 	.byte	0xff
	.zero		1


	//   ....[91]....
        /*06b8*/ 	.word	0x00005a50
        /*06bc*/ 	.word	0x000000ff
        /*06c0*/ 	.word	0x00000040
        /*06c4*/ 	.short	0x010a
        /*06c6*/ 	.byte	0x30
	.zero		1


	//   ....[92]....
        /*06c8*/ 	.word	0x00005b50
        /*06cc*/ 	.word	0x00000040
        /*06d0*/ 	.word	0x000000b0
        /*06d4*/ 	.short	0x010a
        /*06d6*/ 	.byte	0xff
	.zero		1


	//   ....[93]....
        /*06d8*/ 	.word	0x00006650
        /*06dc*/ 	.word	0x00000000
        /*06e0*/ 	.word	0x00000000
        /*06e4*/ 	.short	0x0101
        /*06e6*/ 	.byte	0xff
	.zero		1


	//   ....[94]....
        /*06e8*/ 	.word	0x00006660
        /*06ec*/ 	.word	0x00000002
        /*06f0*/ 	.word	0x00000040
        /*06f4*/ 	.short	0x010a
        /*06f6*/ 	.byte	0xff
	.zero		1


	//   ....[95]....
        /*06f8*/ 	.word	0x00006730
        /*06fc*/ 	.word	0x00000002
        /*0700*/ 	.word	0x00000040
        /*0704*/ 	.short	0x010a
        /*0706*/ 	.byte	0xff
	.zero		1


	//   ....[96]....
        /*0708*/ 	.word	0x000072b0
        /*070c*/ 	.word	0x0000004a
        /*0710*/ 	.word	0x00000000
        /*0714*/ 	.short	0x0101
        /*0716*/ 	.byte	0xff
	.zero		1


	//   ....[97]....
        /*0718*/ 	.word	0x000072d0
        /*071c*/ 	.word	0x00000000
        /*0720*/ 	.word	0x00000040
        /*0724*/ 	.short	0x010a
        /*0726*/ 	.byte	0xff
	.zero		1


	//   ....[98]....
        /*0728*/ 	.word	0x00007390
        /*072c*/ 	.word	0x00000000
        /*0730*/ 	.word	0x00000040
        /*0734*/ 	.short	0x010a
        /*0736*/ 	.byte	0xff
	.zero		1


	//   ....[99]....
        /*0738*/ 	.word	0x00007f10
        /*073c*/ 	.word	0x0000004a
        /*0740*/ 	.word	0x00000000
        /*0744*/ 	.short	0x0101
        /*0746*/ 	.byte	0xff
	.zero		1


	//   ....[100]....
        /*0748*/ 	.word	0x00007f30
        /*074c*/ 	.word	0x00000002
        /*0750*/ 	.word	0x00000040
        /*0754*/ 	.short	0x010a
        /*0756*/ 	.byte	0xff
	.zero		1


	//   ....[101]....
        /*0758*/ 	.word	0x00007ff0
        /*075c*/ 	.word	0x00000002
        /*0760*/ 	.word	0x00000040
        /*0764*/ 	.short	0x010a
        /*0766*/ 	.byte	0xff
	.zero		1


	//   ....[102]....
        /*0768*/ 	.word	0x00008350
        /*076c*/ 	.word	0x000000ff
        /*0770*/ 	.word	0x00000000
        /*0774*/ 	.short	0x0101
        /*0776*/ 	.byte	0x05
	.zero		1


	//   ....[103]....
        /*0778*/ 	.word	0x00008bd0
        /*077c*/ 	.word	0x00000000
        /*0780*/ 	.word	0x00000000
        /*0784*/ 	.short	0x0101
        /*0786*/ 	.byte	0xff
	.zero		1


	//   ....[104]....
        /*0788*/ 	.word	0x00008e40
        /*078c*/ 	.word	0x000000ff
        /*0790*/ 	.word	0x00000000
        /*0794*/ 	.short	0x0101
        /*0796*/ 	.byte	0x04
	.zero		1


	//   ....[105]....
        /*0798*/ 	.word	0x00008e60
        /*079c*/ 	.word	0x00000002
        /*07a0*/ 	.word	0x00000100
        /*07a4*/ 	.short	0x010a
        /*07a6*/ 	.byte	0xff
	.zero		1


	//   ....[106]....
        /*07a8*/ 	.word	0x00008ec0
        /*07ac*/ 	.word	0x00000002
        /*07b0*/ 	.word	0x00000020
        /*07b4*/ 	.short	0x010a
        /*07b6*/ 	.byte	0xff
	.zero		1


	//   ....[107]....
        /*07b8*/ 	.word	0x00008f20
        /*07bc*/ 	.word	0x00000002
        /*07c0*/ 	.word	0x00000020
        /*07c4*/ 	.short	0x010a
        /*07c6*/ 	.byte	0xff
	.zero		1


	//   ....[108]....
        /*07c8*/ 	.word	0x00008f70
        /*07cc*/ 	.word	0x00000002
        /*07d0*/ 	.word	0x00000090
        /*07d4*/ 	.short	0x010a
        /*07d6*/ 	.byte	0xff
	.zero		1


	//   ....[109]....
        /*07d8*/ 	.word	0x00008fd0
        /*07dc*/ 	.word	0x00000000
        /*07e0*/ 	.word	0x00000000
        /*07e4*/ 	.short	0x010a
        /*07e6*/ 	.byte	0xff
	.zero		1


	//   ....[110]....
        /*07e8*/ 	.word	0x00009030
        /*07ec*/ 	.word	0x00000000
        /*07f0*/ 	.word	0x00000000
        /*07f4*/ 	.short	0x010a
        /*07f6*/ 	.byte	0xff
	.zero		1


	//   ....[111]....
        /*07f8*/ 	.word	0x00009090
        /*07fc*/ 	.word	0x00000000
        /*0800*/ 	.word	0x00000000
        /*0804*/ 	.short	0x010a
        /*0806*/ 	.byte	0xff
	.zero		1


	//   ....[112]....
        /*0808*/ 	.word	0x000090e0
        /*080c*/ 	.word	0x00000000
        /*0810*/ 	.word	0x000000f0
        /*0814*/ 	.short	0x010a
        /*0816*/ 	.byte	0xff
	.zero		1


	//   ....[113]....
        /*0818*/ 	.word	0x00009140
        /*081c*/ 	.word	0x00000000
        /*0820*/ 	.word	0x000000a0
        /*0824*/ 	.short	0x010a
        /*0826*/ 	.byte	0xff
	.zero		1


	//   ....[114]....
        /*0828*/ 	.word	0x00009190
        /*082c*/ 	.word	0x00000000
        /*0830*/ 	.word	0x00000090
        /*0834*/ 	.short	0x010a
        /*0836*/ 	.byte	0xff
	.zero		1


	//   ....[115]....
        /*0838*/ 	.word	0x000091f0
        /*083c*/ 	.word	0x00000000
        /*0840*/ 	.word	0x000000a0
        /*0844*/ 	.short	0x010a
        /*0846*/ 	.byte	0xff
	.zero		1


	//   ....[116]....
        /*0848*/ 	.word	0x00009240
        /*084c*/ 	.word	0x00000000
        /*0850*/ 	.word	0x00000090
        /*0854*/ 	.short	0x010a
        /*0856*/ 	.byte	0xff
	.zero		1


	//   ....[117]....
        /*0858*/ 	.word	0x000092a0
        /*085c*/ 	.word	0x00000002
        /*0860*/ 	.word	0x000000d0
        /*0864*/ 	.short	0x010a
        /*0866*/ 	.byte	0xff
	.zero		1


	//   ....[118]....
        /*0868*/ 	.word	0x00009300
        /*086c*/ 	.word	0x00000000
        /*0870*/ 	.word	0x00000000
        /*0874*/ 	.short	0x010a
        /*0876*/ 	.byte	0xff
	.zero		1


	//   ....[119]....
        /*0878*/ 	.word	0x00009360
        /*087c*/ 	.word	0x00000000
        /*0880*/ 	.word	0x00000000
        /*0884*/ 	.short	0x010a
        /*0886*/ 	.byte	0xff
	.zero		1


	//   ....[120]....
        /*0888*/ 	.word	0x000093c0
        /*088c*/ 	.word	0x00000000
        /*0890*/ 	.word	0x00000000
        /*0894*/ 	.short	0x010a
        /*0896*/ 	.byte	0xff
	.zero		1


	//   ....[121]....
        /*0898*/ 	.word	0x00009420
        /*089c*/ 	.word	0x00000000
        /*08a0*/ 	.word	0x00000000
        /*08a4*/ 	.short	0x010a
        /*08a6*/ 	.byte	0xff
	.zero		1


	//   ....[122]....
        /*08a8*/ 	.word	0x00009480
        /*08ac*/ 	.word	0x00000000
        /*08b0*/ 	.word	0x00000000
        /*08b4*/ 	.short	0x010a
        /*08b6*/ 	.byte	0xff
	.zero		1


	//   ....[123]....
        /*08b8*/ 	.word	0x000094d0
        /*08bc*/ 	.word	0x00000000
        /*08c0*/ 	.word	0x00000090
        /*08c4*/ 	.short	0x010a
        /*08c6*/ 	.byte	0xff
	.zero		1


	//   ....[124]....
        /*08c8*/ 	.word	0x00009530
        /*08cc*/ 	.word	0x00000000
        /*08d0*/ 	.word	0x00000088
        /*08d4*/ 	.short	0x010a
        /*08d6*/ 	.byte	0xff
	.zero		1


	//   ....[125]....
        /*08d8*/ 	.word	0x00009590
        /*08dc*/ 	.word	0x00000000
        /*08e0*/ 	.word	0x00000060
        /*08e4*/ 	.short	0x010a
        /*08e6*/ 	.byte	0xff
	.zero		1


	//   ....[126]....
        /*08e8*/ 	.word	0x000095f0
        /*08ec*/ 	.word	0x00000000
        /*08f0*/ 	.word	0x00000068
        /*08f4*/ 	.short	0x010a
        /*08f6*/ 	.byte	0xff
	.zero		1


	//   ....[127]....
        /*08f8*/ 	.word	0x00009650
        /*08fc*/ 	.word	0x00000000
        /*0900*/ 	.word	0x00000070
        /*0904*/ 	.short	0x010a
        /*0906*/ 	.byte	0xff
	.zero		1


	//   ....[128]....
        /*0908*/ 	.word	0x000096b0
        /*090c*/ 	.word	0x00000000
        /*0910*/ 	.word	0x00000078
        /*0914*/ 	.short	0x010a
        /*0916*/ 	.byte	0xff
	.zero		1


	//   ....[129]....
        /*0918*/ 	.word	0x00009710
        /*091c*/ 	.word	0x00000000
        /*0920*/ 	.word	0x00000060
        /*0924*/ 	.short	0x010a
        /*0926*/ 	.byte	0xff
	.zero		1


	//   ....[130]....
        /*0928*/ 	.word	0x00009770
        /*092c*/ 	.word	0x00000000
        /*0930*/ 	.word	0x00000068
        /*0934*/ 	.short	0x010a
        /*0936*/ 	.byte	0xff
	.zero		1


	//   ....[131]....
        /*0938*/ 	.word	0x000097d0
        /*093c*/ 	.word	0x00000000
        /*0940*/ 	.word	0x00000070
        /*0944*/ 	.short	0x010a
        /*0946*/ 	.byte	0xff
	.zero		1


	//   ....[132]....
        /*0948*/ 	.word	0x00009820
        /*094c*/ 	.word	0x00000000
        /*0950*/ 	.word	0x00000090
        /*0954*/ 	.short	0x010a
        /*0956*/ 	.byte	0xff
	.zero		1


	//   ....[133]....
        /*0958*/ 	.word	0x00009880
        /*095c*/ 	.word	0x00000000
        /*0960*/ 	.word	0x00000040
        /*0964*/ 	.short	0x010a
        /*0966*/ 	.byte	0xff
	.zero		1


	//   ....[134]....
        /*0968*/ 	.word	0x000098d0
        /*096c*/ 	.word	0x00000040
        /*0970*/ 	.word	0x000000b0
        /*0974*/ 	.short	0x010a
        /*0976*/ 	.byte	0xff
	.zero		1


	//   ....[135]....
        /*0978*/ 	.word	0x00009920
        /*097c*/ 	.word	0x00000002
        /*0980*/ 	.word	0x00000040
        /*0984*/ 	.short	0x010a
        /*0986*/ 	.byte	0xff
	.zero		1


	//   ....[136]....
        /*0988*/ 	.word	0x00009970
        /*098c*/ 	.word	0x00000000
        /*0990*/ 	.word	0x00000040
        /*0994*/ 	.short	0x010a
        /*0996*/ 	.byte	0xff
	.zero		1


	//   ....[137]....
        /*0998*/ 	.word	0x000099c0
        /*099c*/ 	.word	0x00000002
        /*09a0*/ 	.word	0x00000040
        /*09a4*/ 	.short	0x010a
        /*09a6*/ 	.byte	0xff
	.zero		1


	//----- nvinfo : EIATTR_NUM_MBARRIERS
	.align		4
.L_47:
        /*09a8*/ 	.byte	0x03, 0x38
        /*09aa*/ 	.short	0x0022


	//----- nvinfo : EIATTR_EXIT_INSTR_OFFSETS
	.align		4
        /*09ac*/ 	.byte	0x04, 0x1c
        /*09ae*/ 	.short	(.L_49 - .L_48)


	//   ....[0]....
.L_48:
        /*09b0*/ 	.word	0x00002500


	//   ....[1]....
        /*09b4*/ 	.word	0x000029f0


	//   ....[2]....
        /*09b8*/ 	.word	0x00002a50


	//   ....[3]....
        /*09bc*/ 	.word	0x000039b0


	//   ....[4]....
        /*09c0*/ 	.word	0x000049e0


	//   ....[5]....
        /*09c4*/ 	.word	0x00004a20


	//   ....[6]....
        /*09c8*/ 	.word	0x00008d30


	//   ....[7]....
        /*09cc*/ 	.word	0x00008db0


	//   ....[8]....
        /*09d0*/ 	.word	0x00008de0


	//   ....[9]....
        /*09d4*/ 	.word	0x00008e50


	//----- nvinfo : EIATTR_MAX_THREADS
	.align		4
.L_49:
        /*09d8*/ 	.byte	0x04, 0x05
        /*09da*/ 	.short	(.L_51 - .L_50)
.L_50:
        /*09dc*/ 	.word	0x00000100
        /*09e0*/ 	.word	0x00000001
        /*09e4*/ 	.word	0x00000001


	//----- nvinfo : EIATTR_CRS_STACK_SIZE
	.align		4
.L_51:
        /*09e8*/ 	.byte	0x04, 0x1e
        /*09ea*/ 	.short	(.L_53 - .L_52)
.L_52:
        /*09ec*/ 	.word	0x00000000


	//----- nvinfo : EIATTR_CBANK_PARAM_SIZE
	.align		4
.L_53:
        /*09f0*/ 	.byte	0x03, 0x19
        /*09f2*/ 	.short	0x0800


	//----- nvinfo : EIATTR_PARAM_CBANK
	.align		4
        /*09f4*/ 	.byte	0x04, 0x0a
        /*09f6*/ 	.short	(.L_55 - .L_54)
	.align		4
.L_54:
        /*09f8*/ 	.word	index@(.nv.constant0._ZN7cutlass13device_kernelINS_4gemm6kernel13GemmUniversalIN4cute5tupleIJiiiiEEENS1_10collective13CollectiveMmaINS1_35MainloopSm100TmaUmmaWarpSpecializedILi4ELi2ELi4ENS5_IJNS4_1CILi1EEESB_SB_EEEEENS5_IJNSA_ILi64EEENSA_ILi256EEESE_EEENS_6half_tENS5_IJlSB_lEEESH_SI_NS4_8TiledMMAINS4_8MMA_AtomIJNS4_20SM100_MMA_F16BF16_SSISH_SH_fLi64ELi256ELNS4_4UMMA5MajorE0ELSN_0ELNSM_7ScaleInE0ELSO_0EEEEEENS4_6LayoutISC_NS5_IJNSA_ILi0EEESS_SS_EEEEENS5_IJNS4_10UnderscoreESV_SV_EEEEENS4_13SM90_TMA_LOADENS4_14ComposedLayoutINS4_7SwizzleILi3ELi4ELi3EEENS4_18smem_ptr_flag_bitsILi16EEENSR_INS5_IJNSA_ILi8EEESE_EEENS5_IJSE_SB_EEEEEEEvNS4_8identityESY_S18_vS19_EENS_8epilogue10collective18CollectiveEpilogueINS1B_23Sm100TmaWarpSpecializedILi4ELi2ELi32ELb1ELb0EEEJSG_NS5_IJNSR_ISE_SB_EES1G_EEESH_SI_SH_SI_NS1B_6fusion15FusionCallbacksIS1F_NS1I_17LinearCombinationISH_fSH_fLNS_15FloatRoundStyleE2EEESG_S1H_JEEENS4_5SM1004TMEM4LOAD26SM100_TMEM_LOAD_16dp256b8xESY_S18_NS4_17SM75_U32x4_LDSM_NENS4_14SM90_TMA_STOREES18_NS4_17SM90_U32x4_STSM_NENS4_39AutoVectorizingCopyWithAssumedAlignmentILi128EEEEEEvvEEEEvNT_6ParamsE)
        /*09fc*/ 	.short	0x0380
        /*09fe*/ 	.short	0x0800


	//----- nvinfo : EIATTR_SW_WAR
	.align		4
.L_55:
        /*0a00*/ 	.byte	0x04, 0x36
        /*0a02*/ 	.short	(.L_57 - .L_56)
.L_56:
        /*0a04*/ 	.word	0x00000008
.L_57:


//--------------------- .nv.callgraph             --------------------------
	.section	.nv.callgraph,"",@"SHT_CUDA_CALLGRAPH"
	.align	4
	.sectionentsize	8
	.align		4
        /*0000*/ 	.word	0x00000000
	.align		4
        /*0004*/ 	.word	0xffffffff
	.align		4
        /*0008*/ 	.word	index@(_ZN7cutlass13device_kernelINS_4gemm6kernel13GemmUniversalIN4cute5tupleIJiiiiEEENS1_10collective13CollectiveMmaINS1_35MainloopSm100TmaUmmaWarpSpecializedILi4ELi2ELi4ENS5_IJNS4_1CILi1EEESB_SB_EEEEENS5_IJNSA_ILi64EEENSA_ILi256EEESE_EEENS_6half_tENS5_IJlSB_lEEESH_SI_NS4_8TiledMMAINS4_8MMA_AtomIJNS4_20SM100_MMA_F16BF16_SSISH_SH_fLi64ELi256ELNS4_4UMMA5MajorE0ELSN_0ELNSM_7ScaleInE0ELSO_0EEEEEENS4_6LayoutISC_NS5_IJNSA_ILi0EEESS_SS_EEEEENS5_IJNS4_10UnderscoreESV_SV_EEEEENS4_13SM90_TMA_LOADENS4_14ComposedLayoutINS4_7SwizzleILi3ELi4ELi3EEENS4_18smem_ptr_flag_bitsILi16EEENSR_INS5_IJNSA_ILi8EEESE_EEENS5_IJSE_SB_EEEEEEEvNS4_8identityESY_S18_vS19_EENS_8epilogue10collective18CollectiveEpilogueINS1B_23Sm100TmaWarpSpecializedILi4ELi2ELi32ELb1ELb0EEEJSG_NS5_IJNSR_ISE_SB_EES1G_EEESH_SI_SH_SI_NS1B_6fusion15FusionCallbacksIS1F_NS1I_17LinearCombinationISH_fSH_fLNS_15FloatRoundStyleE2EEESG_S1H_JEEENS4_5SM1004TMEM4LOAD26SM100_TMEM_LOAD_16dp256b8xESY_S18_NS4_17SM75_U32x4_LDSM_NENS4_14SM90_TMA_STOREES18_NS4_17SM90_U32x4_STSM_NENS4_39AutoVectorizingCopyWithAssumedAlignmentILi128EEEEEEvvEEEEvNT_6ParamsE)
	.align		4
        /*000c*/ 	.word	index@(__assertfail)
	.align		4
        /*0010*/ 	.word	0x00000000
	.align		4
        /*0014*/ 	.word	0xfffffffe
	.align		4
        /*0018*/ 	.word	0x00000000
	.align		4
        /*001c*/ 	.word	0xfffffffd
	.align		4
        /*0020*/ 	.word	0x00000000
	.align		4
        /*0024*/ 	.word	0xfffffffc


//--------------------- .nv.constant4             --------------------------
	.section	.nv.constant4,"a",@progbits
	.align	8
	.align		8
.nv.constant4:
        /*0000*/ 	.dword	__assertfail
	.align		8
        /*0008*/ 	.dword	__unnamed_1
	.align		8
        /*0010*/ 	.dword	__unnamed_2
	.align		8
        /*0018*/ 	.dword	_ZN39_INTERNAL_8f568a1f_4_k_cu_f4a9ee9d_61274cuda3std3__45__cpo5beginE
	.align		8
        /*0020*/ 	.dword	_ZN39_INTERNAL_8f568a1f_4_k_cu_f4a9ee9d_61274cuda3std3__45__cpo3endE
	.align		8
        /*0028*/ 	.dword	_ZN39_INTERNAL_8f568a1f_4_k_cu_f4a9ee9d_61274cuda3std3__45__cpo6cbeginE
	.align		8
        /*0030*/ 	.dword	_ZN39_INTERNAL_8f568a1f_4_k_cu_f4a9ee9d_61274cuda3std3__45__cpo4cendE
	.align		8
        /*0038*/ 	.dword	_ZN39_INTERNAL_8f568a1f_4_k_cu_f4a9ee9d_61274cuda3std3__441_GLOBAL__N__8f568a1f_4_k_cu_f4a9ee9d_61276ignoreE
	.align		8
        /*0040*/ 	.dword	_ZN39_INTERNAL_8f568a1f_4_k_cu_f4a9ee9d_61274cuda3std3__419piecewise_constructE
	.align		8
        /*0048*/ 	.dword	_ZN39_INTERNAL_8f568a1f_4_k_cu_f4a9ee9d_61274cuda3std3__48in_placeE
	.align		8
        /*0050*/ 	.dword	_ZN39_INTERNAL_8f568a1f_4_k_cu_f4a9ee9d_61274cuda3std6ranges3__45__cpo4swapE
	.align		8
        /*0058*/ 	.dword	_ZN39_INTERNAL_8f568a1f_4_k_cu_f4a9ee9d_61274cuda3std6ranges3__45__cpo9iter_moveE
	.align		8
        /*0060*/ 	.dword	_ZN39_INTERNAL_8f568a1f_4_k_cu_f4a9ee9d_61274cute7productE
	.align		8
        /*0068*/ 	.dword	_ZN39_INTERNAL_8f568a1f_4_k_cu_f4a9ee9d_61274cute1_E
	.align		8
        /*0070*/ 	.dword	$str$25
	.align		8
        /*0078*/ 	.dword	$str$26
	.align		8
        /*0080*/ 	.dword	$str$27
	.align		8
        /*0088*/ 	.dword	$str$28


//--------------------- .text._ZN7cutlass13device_kernelINS_4gemm6kernel13GemmUniversalIN4cute5tupleIJiiiiEEENS1_10collective13CollectiveMmaINS1_35MainloopSm100TmaUmmaWarpSpecializedILi4ELi2ELi4ENS5_IJNS4_1CILi1EEESB_SB_EEEEENS5_IJNSA_ILi64EEENSA_ILi256EEESE_EEENS_6half_tENS5_IJlSB_lEEESH_SI_NS4_8TiledMMAINS4_8MMA_AtomIJNS4_20SM100_MMA_F16BF16_SSISH_SH_fLi64ELi256ELNS4_4UMMA5MajorE0ELSN_0ELNSM_7ScaleInE0ELSO_0EEEEEENS4_6LayoutISC_NS5_IJNSA_ILi0EEESS_SS_EEEEENS5_IJNS4_10UnderscoreESV_SV_EEEEENS4_13SM90_TMA_LOADENS4_14ComposedLayoutINS4_7SwizzleILi3ELi4ELi3EEENS4_18smem_ptr_flag_bitsILi16EEENSR_INS5_IJNSA_ILi8EEESE_EEENS5_IJSE_SB_EEEEEEEvNS4_8identityESY_S18_vS19_EENS_8epilogue10collective18CollectiveEpilogueINS1B_23Sm100TmaWarpSpecializedILi4ELi2ELi32ELb1ELb0EEEJSG_NS5_IJNSR_ISE_SB_EES1G_EEESH_SI_SH_SI_NS1B_6fusion15FusionCallbacksIS1F_NS1I_17LinearCombinationISH_fSH_fLNS_15FloatRoundStyleE2EEESG_S1H_JEEENS4_5SM1004TMEM4LOAD26SM100_TMEM_LOAD_16dp256b8xESY_S18_NS4_17SM75_U32x4_LDSM_NENS4_14SM90_TMA_STOREES18_NS4_17SM90_U32x4_STSM_NENS4_39AutoVectorizingCopyWithAssumedAlignmentILi128EEEEEEvvEEEEvNT_6ParamsE --------------------------
	.section	.text._ZN7cutlass13device_kernelINS_4gemm6kernel13GemmUniversalIN4cute5tupleIJiiiiEEENS1_10collective13CollectiveMmaINS1_35MainloopSm100TmaUmmaWarpSpecializedILi4ELi2ELi4ENS5_IJNS4_1CILi1EEESB_SB_EEEEENS5_IJNSA_ILi64EEENSA_ILi256EEESE_EEENS_6half_tENS5_IJlSB_lEEESH_SI_NS4_8TiledMMAINS4_8MMA_AtomIJNS4_20SM100_MMA_F16BF16_SSISH_SH_fLi64ELi256ELNS4_4UMMA5MajorE0ELSN_0ELNSM_7ScaleInE0ELSO_0EEEEEENS4_6LayoutISC_NS5_IJNSA_ILi0EEESS_SS_EEEEENS5_IJNS4_10UnderscoreESV_SV_EEEEENS4_13SM90_TMA_LOADENS4_14ComposedLayoutINS4_7SwizzleILi3ELi4ELi3EEENS4_18smem_ptr_flag_bitsILi16EEENSR_INS5_IJNSA_ILi8EEESE_EEENS5_IJSE_SB_EEEEEEEvNS4_8identityESY_S18_vS19_EENS_8epilogue10collective18CollectiveEpilogueINS1B_23Sm100TmaWarpSpecializedILi4ELi2ELi32ELb1ELb0EEEJSG_NS5_IJNSR_ISE_SB_EES1G_EEESH_SI_SH_SI_NS1B_6fusion15FusionCallbacksIS1F_NS1I_17LinearCombinationISH_fSH_fLNS_15FloatRoundStyleE2EEESG_S1H_JEEENS4_5SM1004TMEM4LOAD26SM100_TMEM_LOAD_16dp256b8xESY_S18_NS4_17SM75_U32x4_LDSM_NENS4_14SM90_TMA_STOREES18_NS4_17SM90_U32x4_STSM_NENS4_39AutoVectorizingCopyWithAssumedAlignmentILi128EEEEEEvvEEEEvNT_6ParamsE,"ax",@progbits
	.align	128
.text._ZN7cutlass13device_kernelINS_4gemm6kernel13GemmUniversalIN4cute5tupleIJiiiiEEENS1_10collective13CollectiveMmaINS1_35MainloopSm100TmaUmmaWarpSpecializedILi4ELi2ELi4ENS5_IJNS4_1CILi1EEESB_SB_EEEEENS5_IJNSA_ILi64EEENSA_ILi256EEESE_EEENS_6half_tENS5_IJlSB_lEEESH_SI_NS4_8TiledMMAINS4_8MMA_AtomIJNS4_20SM100_MMA_F16BF16_SSISH_SH_fLi64ELi256ELNS4_4UMMA5MajorE0ELSN_0ELNSM_7ScaleInE0ELSO_0EEEEEENS4_6LayoutISC_NS5_IJNSA_ILi0EEESS_SS_EEEEENS5_IJNS4_10UnderscoreESV_SV_EEEEENS4_13SM90_TMA_LOADENS4_14ComposedLayoutINS4_7SwizzleILi3ELi4ELi3EEENS4_18smem_ptr_flag_bitsILi16EEENSR_INS5_IJNSA_ILi8EEESE_EEENS5_IJSE_SB_EEEEEEEvNS4_8identityESY_S18_vS19_EENS_8epilogue10collective18CollectiveEpilogueINS1B_23Sm100TmaWarpSpecializedILi4ELi2ELi32ELb1ELb0EEEJSG_NS5_IJNSR_ISE_SB_EES1G_EEESH_SI_SH_SI_NS1B_6fusion15FusionCallbacksIS1F_NS1I_17LinearCombinationISH_fSH_fLNS_15FloatRoundStyleE2EEESG_S1H_JEEENS4_5SM1004TMEM4LOAD26SM100_TMEM_LOAD_16dp256b8xESY_S18_NS4_17SM75_U32x4_LDSM_NENS4_14SM90_TMA_STOREES18_NS4_17SM90_U32x4_STSM_NENS4_39AutoVectorizingCopyWithAssumedAlignmentILi128EEEEEEvvEEEEvNT_6ParamsE:
        .type           _ZN7cutlass13device_kernelINS_4gemm6kernel13GemmUniversalIN4cute5tupleIJiiiiEEENS1_10collective13CollectiveMmaINS1_35MainloopSm100TmaUmmaWarpSpecializedILi4ELi2ELi4ENS5_IJNS4_1CILi1EEESB_SB_EEEEENS5_IJNSA_ILi64EEENSA_ILi256EEESE_EEENS_6half_tENS5_IJlSB_lEEESH_SI_NS4_8TiledMMAINS4_8MMA_AtomIJNS4_20SM100_MMA_F16BF16_SSISH_SH_fLi64ELi256ELNS4_4UMMA5MajorE0ELSN_0ELNSM_7ScaleInE0ELSO_0EEEEEENS4_6LayoutISC_NS5_IJNSA_ILi0EEESS_SS_EEEEENS5_IJNS4_10UnderscoreESV_SV_EEEEENS4_13SM90_TMA_LOADENS4_14ComposedLayoutINS4_7SwizzleILi3ELi4ELi3EEENS4_18smem_ptr_flag_bitsILi16EEENSR_INS5_IJNSA_ILi8EEESE_EEENS5_IJSE_SB_EEEEEEEvNS4_8identityESY_S18_vS19_EENS_8epilogue10collective18CollectiveEpilogueINS1B_23Sm100TmaWarpSpecializedILi4ELi2ELi32ELb1ELb0EEEJSG_NS5_IJNSR_ISE_SB_EES1G_EEESH_SI_SH_SI_NS1B_6fusion15FusionCallbacksIS1F_NS1I_17LinearCombinationISH_fSH_fLNS_15FloatRoundStyleE2EEESG_S1H_JEEENS4_5SM1004TMEM4LOAD26SM100_TMEM_LOAD_16dp256b8xESY_S18_NS4_17SM75_U32x4_LDSM_NENS4_14SM90_TMA_STOREES18_NS4_17SM90_U32x4_STSM_NENS4_39AutoVectorizingCopyWithAssumedAlignmentILi128EEEEEEvvEEEEvNT_6ParamsE,@function
        .size           _ZN7cutlass13device_kernelINS_4gemm6kernel13GemmUniversalIN4cute5tupleIJiiiiEEENS1_10collective13CollectiveMmaINS1_35MainloopSm100TmaUmmaWarpSpecializedILi4ELi2ELi4ENS5_IJNS4_1CILi1EEESB_SB_EEEEENS5_IJNSA_ILi64EEENSA_ILi256EEESE_EEENS_6half_tENS5_IJlSB_lEEESH_SI_NS4_8TiledMMAINS4_8MMA_AtomIJNS4_20SM100_MMA_F16BF16_SSISH_SH_fLi64ELi256ELNS4_4UMMA5MajorE0ELSN_0ELNSM_7ScaleInE0ELSO_0EEEEEENS4_6LayoutISC_NS5_IJNSA_ILi0EEESS_SS_EEEEENS5_IJNS4_10UnderscoreESV_SV_EEEEENS4_13SM90_TMA_LOADENS4_14ComposedLayoutINS4_7SwizzleILi3ELi4ELi3EEENS4_18smem_ptr_flag_bitsILi16EEENSR_INS5_IJNSA_ILi8EEESE_EEENS5_IJSE_SB_EEEEEEEvNS4_8identityESY_S18_vS19_EENS_8epilogue10collective18CollectiveEpilogueINS1B_23Sm100TmaWarpSpecializedILi4ELi2ELi32ELb1ELb0EEEJSG_NS5_IJNSR_ISE_SB_EES1G_EEESH_SI_SH_SI_NS1B_6fusion15FusionCallbacksIS1F_NS1I_17LinearCombinationISH_fSH_fLNS_15FloatRoundStyleE2EEESG_S1H_JEEENS4_5SM1004TMEM4LOAD26SM100_TMEM_LOAD_16dp256b8xESY_S18_NS4_17SM75_U32x4_LDSM_NENS4_14SM90_TMA_STOREES18_NS4_17SM90_U32x4_STSM_NENS4_39AutoVectorizingCopyWithAssumedAlignmentILi128EEEEEEvvEEEEvNT_6ParamsE,(.L_x_176 - _ZN7cutlass13device_kernelINS_4gemm6kernel13GemmUniversalIN4cute5tupleIJiiiiEEENS1_10collective13CollectiveMmaINS1_35MainloopSm100TmaUmmaWarpSpecializedILi4ELi2ELi4ENS5_IJNS4_1CILi1EEESB_SB_EEEEENS5_IJNSA_ILi64EEENSA_ILi256EEESE_EEENS_6half_tENS5_IJlSB_lEEESH_SI_NS4_8TiledMMAINS4_8MMA_AtomIJNS4_20SM100_MMA_F16BF16_SSISH_SH_fLi64ELi256ELNS4_4UMMA5MajorE0ELSN_0ELNSM_7ScaleInE0ELSO_0EEEEEENS4_6LayoutISC_NS5_IJNSA_ILi0EEESS_SS_EEEEENS5_IJNS4_10UnderscoreESV_SV_EEEEENS4_13SM90_TMA_LOADENS4_14ComposedLayoutINS4_7SwizzleILi3ELi4ELi3EEENS4_18smem_ptr_flag_bitsILi16EEENSR_INS5_IJNSA_ILi8EEESE_EEENS5_IJSE_SB_EEEEEEEvNS4_8identityESY_S18_vS19_EENS_8epilogue10collective18CollectiveEpilogueINS1B_23Sm100TmaWarpSpecializedILi4ELi2ELi32ELb1ELb0EEEJSG_NS5_IJNSR_ISE_SB_EES1G_EEESH_SI_SH_SI_NS1B_6fusion15FusionCallbacksIS1F_NS1I_17LinearCombinationISH_fSH_fLNS_15FloatRoundStyleE2EEESG_S1H_JEEENS4_5SM1004TMEM4LOAD26SM100_TMEM_LOAD_16dp256b8xESY_S18_NS4_17SM75_U32x4_LDSM_NENS4_14SM90_TMA_STOREES18_NS4_17SM90_U32x4_STSM_NENS4_39AutoVectorizingCopyWithAssumedAlignmentILi128EEEEEEvvEEEEvNT_6ParamsE)
        .other          _ZN7cutlass13device_kernelINS_4gemm6kernel13GemmUniversalIN4cute5tupleIJiiiiEEENS1_10collective13CollectiveMmaINS1_35MainloopSm100TmaUmmaWarpSpecializedILi4ELi2ELi4ENS5_IJNS4_1CILi1EEESB_SB_EEEEENS5_IJNSA_ILi64EEENSA_ILi256EEESE_EEENS_6half_tENS5_IJlSB_lEEESH_SI_NS4_8TiledMMAINS4_8MMA_AtomIJNS4_20SM100_MMA_F16BF16_SSISH_SH_fLi64ELi256ELNS4_4UMMA5MajorE0ELSN_0ELNSM_7ScaleInE0ELSO_0EEEEEENS4_6LayoutISC_NS5_IJNSA_ILi0EEESS_SS_EEEEENS5_IJNS4_10UnderscoreESV_SV_EEEEENS4_13SM90_TMA_LOADENS4_14ComposedLayoutINS4_7SwizzleILi3ELi4ELi3EEENS4_18smem_ptr_flag_bitsILi16EEENSR_INS5_IJNSA_ILi8EEESE_EEENS5_IJSE_SB_EEEEEEEvNS4_8identityESY_S18_vS19_EENS_8epilogue10collective18CollectiveEpilogueINS1B_23Sm100TmaWarpSpecializedILi4ELi2ELi32ELb1ELb0EEEJSG_NS5_IJNSR_ISE_SB_EES1G_EEESH_SI_SH_SI_NS1B_6fusion15FusionCallbacksIS1F_NS1I_17LinearCombinationISH_fSH_fLNS_15FloatRoundStyleE2EEESG_S1H_JEEENS4_5SM1004TMEM4LOAD26SM100_TMEM_LOAD_16dp256b8xESY_S18_NS4_17SM75_U32x4_LDSM_NENS4_14SM90_TMA_STOREES18_NS4_17SM90_U32x4_STSM_NENS4_39AutoVectorizingCopyWithAssumedAlignmentILi128EEEEEEvvEEEEvNT_6ParamsE,@"STO_CUDA_ENTRY STV_DEFAULT"
_ZN7cutlass13device_kernelINS_4gemm6kernel13GemmUniversalIN4cute5tupleIJiiiiEEENS1_10collective13CollectiveMmaINS1_35MainloopSm100TmaUmmaWarpSpecializedILi4ELi2ELi4ENS5_IJNS4_1CILi1EEESB_SB_EEEEENS5_IJNSA_ILi64EEENSA_ILi256EEESE_EEENS_6half_tENS5_IJlSB_lEEESH_SI_NS4_8TiledMMAINS4_8MMA_AtomIJNS4_20SM100_MMA_F16BF16_SSISH_SH_fLi64ELi256ELNS4_4UMMA5MajorE0ELSN_0ELNSM_7ScaleInE0ELSO_0EEEEEENS4_6LayoutISC_NS5_IJNSA_ILi0EEESS_SS_EEEEENS5_IJNS4_10UnderscoreESV_SV_EEEEENS4_13SM90_TMA_LOADENS4_14ComposedLayoutINS4_7SwizzleILi3ELi4ELi3EEENS4_18smem_ptr_flag_bitsILi16EEENSR_INS5_IJNSA_ILi8EEESE_EEENS5_IJSE_SB_EEEEEEEvNS4_8identityESY_S18_vS19_EENS_8epilogue10collective18CollectiveEpilogueINS1B_23Sm100TmaWarpSpecializedILi4ELi2ELi32ELb1ELb0EEEJSG_NS5_IJNSR_ISE_SB_EES1G_EEESH_SI_SH_SI_NS1B_6fusion15FusionCallbacksIS1F_NS1I_17LinearCombinationISH_fSH_fLNS_15FloatRoundStyleE2EEESG_S1H_JEEENS4_5SM1004TMEM4LOAD26SM100_TMEM_LOAD_16dp256b8xESY_S18_NS4_17SM75_U32x4_LDSM_NENS4_14SM90_TMA_STOREES18_NS4_17SM90_U32x4_STSM_NENS4_39AutoVectorizingCopyWithAssumedAlignmentILi128EEEEEEvvEEEEvNT_6ParamsE:
[----:B------:R-:W1:Y:S01]  /*0000*/  LDC R1, c[0x0][0x37c] ;  /* 0x0000df00ff017b82 */ /* 0x000e620000000800 */
[----:B------:R-:W2:Y:S01]  /*0010*/  S2R R101, SR_TID.X ;  /* 0x0000000000657919 */ /* 0x000ea20000002100 */
[----:B------:R-:W3:Y:S01]  /*0020*/  LDCU.64 UR4, c[0x0][0x890] ;  /* 0x00011200ff0477ac */ /* 0x000ee20008000a00 */
[----:B------:R-:W-:Y:S02]  /*0030*/  PRMT R88, RZ, 0x7610, R88 ;  /* 0x00007610ff587816 */ /* 0x000fe40000000058 */
[----:B------:R-:W-:Y:S01]  /*0040*/  ELECT P5, URZ, PT ;  /* 0x0000000000ff782f */ /* 0x000fe200038a0000 */
[----:B------:R-:W4:Y:S01]  /*0050*/  LDCU.64 UR46, c[0x0][0x358] ;  /* 0x00006b00ff2e77ac */ /* 0x000f220008000a00 */
[----:B---3--:R-:W-:-:S04]  /*0060*/  UISETP.NE.U32.AND UP0, UPT, UR4, URZ, UPT ;  /* 0x000000ff0400728c */ /* 0x008fc8000bf05070 */
[----:B------:R-:W-:Y:S01]  /*0070*/  UISETP.NE.AND.EX UP0, UPT, UR5, URZ, UPT, UP0 ;  /* 0x000000ff0500728c */ /* 0x000fe2000bf05300 */
[----:B--2---:R-:W-:-:S05]  /*0080*/  SHF.R.U32.HI R93, RZ, 0x5, R101 ;  /* 0x00000005ff5d7819 */ /* 0x004fca0000011665 */
[----:B------:R-:W2:Y:S02]  /*0090*/  SHFL.IDX PT, R0, R93, RZ, 0x1f ;  /* 0x00001fff5d007589 */ /* 0x000ea400000e0000 */
[----:B--2---:R-:W-:Y:S01]  /*00a0*/  R2UR UR8, R0 ;  /* 0x00000000000872ca */ /* 0x004fe200000e0000 */
[----:B-1--4-:R-:W-:-:S14]  /*00b0*/  BRA.U UP0, `(.L_x_0) ;  /* 0x00000001002c7547 */ /* 0x012fdc000b800000 */
[----:B------:R-:W1:Y:S02]  /*00c0*/  LDCU.64 UR6, c[0x0][0x888] ;  /* 0x00011100ff0677ac */ /* 0x000e640008000a00 */
[----:B-1----:R-:W-:-:S04]  /*00d0*/  UISETP.NE.U32.AND UP0, UPT, UR6, URZ, UPT ;  /* 0x000000ff0600728c */ /* 0x002fc8000bf05070 */
[----:B------:R-:W-:-:S09]  /*00e0*/  UISETP.NE.AND.EX UP0, UPT, UR7, URZ, UPT, UP0 ;  /* 0x000000ff0700728c */ /* 0x000fd2000bf05300 */
[----:B------:R-:W-:Y:S05]  /*00f0*/  BRA.U !UP0, `(.L_x_1) ;  /* 0x0000000108107547 */ /* 0x000fea000b800000 */
[----:B------:R-:W1:Y:S02]  /*0100*/  LDC.64 R2, c[0x0][0x888] ;  /* 0x00022200ff027b82 */ /* 0x000e640000000a00 */
[----:B-1----:R1:W5:Y:S01]  /*0110*/  LDG.E R49, desc[UR46][R2.64] ;  /* 0x0000002e02317981 */ /* 0x002362000c1e1900 */
[----:B------:R-:W-:Y:S01]  /*0120*/  HFMA2 R88, -RZ, RZ, 0, 5.9604644775390625e-08 ;  /* 0x00000001ff587431 */ /* 0x000fe200000001ff */
[----:B------:R-:W-:Y:S05]  /*0130*/  BRA `(.L_x_0) ;  /* 0x00000000000c7947 */ /* 0x000fea0003800000 */
.L_x_1:
[----:B------:R-:W1:Y:S01]  /*0140*/  LDCU UR6, c[0x0][0x880] ;  /* 0x00011000ff0677ac */ /* 0x000e620008000800 */
[----:B------:R-:W-:Y:S01]  /*0150*/  HFMA2 R88, -RZ, RZ, 0, 5.9604644775390625e-08 ;  /* 0x00000001ff587431 */ /* 0x000fe200000001ff */
[----:B-1----:R-:W-:-:S07]  /*0160*/  MOV R49, UR6 ;  /* 0x0000000600317c02 */ /* 0x002fce0008000f00 */
.L_x_0:
[----:B------:R-:W2:Y:S02]  /*0170*/  LDCU.64 UR6, c[0x0][0x8b0] ;  /* 0x00011600ff0677ac */ /* 0x000ea40008000a00 */
[----:B--2---:R-:W-:-:S04]  /*0180*/  UISETP.NE.U32.AND UP0, UPT, UR6, URZ, UPT ;  /* 0x000000ff0600728c */ /* 0x004fc8000bf05070 */
[----:B------:R-:W-:-:S09]  /*0190*/  UISETP.NE.AND.EX UP0, UPT, UR7, URZ, UPT, UP0 ;  /* 0x000000ff0700728c */ /* 0x000fd2000bf05300 */
[----:B------:R-:W-:Y:S05]  /*01a0*/  BRA.U UP0, `(.L_x_2) ;  /* 0x0000000100247547 */ /* 0x000fea000b800000 */
[----:B------:R-:W2:Y:S02]  /*01b0*/  LDCU.64 UR6, c[0x0][0x8a8] ;  /* 0x00011500ff0677ac */ /* 0x000ea40008000a00 */
[----:B--2---:R-:W-:-:S04]  /*01c0*/  UISETP.NE.U32.AND UP0, UPT, UR6, URZ, UPT ;  /* 0x000000ff0600728c */ /* 0x004fc8000bf05070 */
[----:B------:R-:W-:-:S09]  /*01d0*/  UISETP.NE.AND.EX UP0, UPT, UR7, URZ, UPT, UP0 ;  /* 0x000000ff0700728c */ /* 0x000fd2000bf05300 */
[----:B------:R-:W-:Y:S05]  /*01e0*/  BRA.U !UP0, `(.L_x_3) ;  /* 0x00000001080c7547 */ /* 0x000fea000b800000 */
[----:B-1----:R-:W1:Y:S02]  /*01f0*/  LDC.64 R2, c[0x0][0x8a8] ;  /* 0x00022a00ff027b82 */ /* 0x002e640000000a00 */
[----:B-1----:R2:W5:Y:S01]  /*0200*/  LDG.E R47, desc[UR46][R2.64] ;  /* 0x0000002e022f7981 */ /* 0x002562000c1e1900 */
[----:B------:R-:W-:Y:S05]  /*0210*/  BRA `(.L_x_2) ;  /* 0x0000000000087947 */ /* 0x000fea0003800000 */
.L_x_3:
[----:B------:R-:W2:Y:S02]  /*0220*/  LDCU UR6, c[0x0][0x8a0] ;  /* 0x00011400ff0677ac */ /* 0x000ea40008000800 */
[----:B--2---:R-:W-:Y:S02]  /*0230*/  MOV R47, UR6 ;  /* 0x00000006002f7c02 */ /* 0x004fe40008000f00 */
.L_x_2:
[----:B------:R-:W-:Y:S01]  /*0240*/  IMAD.U32 R0, RZ, RZ, UR8 ;  /* 0x00000008ff007e24 */ /* 0x000fe2000f8e00ff */
[----:B------:R-:W-:Y:S04]  /*0250*/  BSSY.RECONVERGENT B0, `(.L_x_4) ;  /* 0x000000c000007945 */ /* 0x000fe80003800200 */
[C---:B------:R-:W-:Y:S02]  /*0260*/  ISETP.NE.OR P1, PT, R0.reuse, 0x1, !P5 ;  /* 0x000000010000780c */ /* 0x040fe40006f25670 */
[----:B------:R-:W-:-:S11]  /*0270*/  ISETP.NE.OR P0, PT, R0, 0x3, !P5 ;  /* 0x000000030000780c */ /* 0x000fd60006f05670 */
[----:B------:R-:W-:Y:S05]  /*0280*/  @P1 BRA `(.L_x_5) ;  /* 0x0000000000201947 */ /* 0x000fea0003800000 */
[----:B------:R-:W3:Y:S02]  /*0290*/  LDCU.64 UR6, c[0x0][0x348] ;  /* 0x00006900ff0677ac */ /* 0x000ee40008000a00 */
[----:B---3--:R-:W-:Y:S02]  /*02a0*/  UIADD3 UR10, UP1, UPT, UR6, 0x80, URZ ;  /* 0x00000080060a7890 */ /* 0x008fe4000ff3e0ff */
[----:B------:R-:W-:Y:S02]  /*02b0*/  UIADD3 UR6, UP0, UPT, UR6, 0x180, URZ ;  /* 0x0000018006067890 */ /* 0x000fe4000ff1e0ff */
[----:B------:R-:W-:Y:S02]  /*02c0*/  UIADD3.X UR11, UPT, UPT, URZ, UR7, URZ, UP1, !UPT ;  /* 0x00000007ff0b7290 */ /* 0x000fe40008ffe4ff */
[----:B------:R-:W-:-:S07]  /*02d0*/  UIADD3.X UR7, UPT, UPT, URZ, UR7, URZ, UP0, !UPT ;  /* 0x00000007ff077290 */ /* 0x000fce00087fe4ff */
[----:B------:R3:W-:Y:S02]  /*02e0*/  UTMACCTL.PF [UR10] ;  /* 0x000000000a0079b9 */ /* 0x0007e40008040000 */
[----:B------:R3:W-:Y:S02]  /*02f0*/  UTMACCTL.PF [UR6] ;  /* 0x00000000060079b9 */ /* 0x0007e40008040000 */
[----:B---3--:R-:W-:Y:S01]  /*0300*/  NOP ;  /* 0x0000000000007918 */ /* 0x008fe20000000000 */
.L_x_5:
[----:B------:R-:W-:Y:S05]  /*0310*/  BSYNC.RECONVERGENT B0 ;  /* 0x0000000000007941 */ /* 0x000fea0003800200 */
.L_x_4:
[----:B------:R-:W-:Y:S04]  /*0320*/  BSSY.RECONVERGENT B0, `(.L_x_6) ;  /* 0x000000a000007945 */ /* 0x000fe80003800200 */
        /* <DEDUP_REMOVED lines=9> */
.L_x_7:
[----:B------:R-:W-:Y:S05]  /*03c0*/  BSYNC.RECONVERGENT B0 ;  /* 0x0000000000007941 */ /* 0x000fea0003800200 */
.L_x_6:
[----:B------:R-:W3:Y:S01]  /*03d0*/  LDCU.64 UR6, c[0x0][0x888] ;  /* 0x00011100ff0677ac */ /* 0x000ee20008000a00 */
[----:B------:R-:W-:Y:S02]  /*03e0*/  UISETP.EQ.U32.AND UP1, UPT, UR4, URZ, UPT ;  /* 0x000000ff0400728c */ /* 0x000fe4000bf22070 */
[----:B------:R-:W-:Y:S02]  /*03f0*/  UPLOP3.LUT UP2, UPT, UPT, UPT, UPT, 0x80, 0x8 ;  /* 0x000000000008789c */ /* 0x000fe40003f4f070 */
[----:B---3--:R-:W-:-:S04]  /*0400*/  UISETP.NE.U32.AND UP0, UPT, UR6, URZ, UPT ;  /* 0x000000ff0600728c */ /* 0x008fc8000bf05070 */
[----:B------:R-:W-:-:S04]  /*0410*/  UISETP.NE.AND.EX UP0, UPT, UR7, URZ, UPT, UP0 ;  /* 0x000000ff0700728c */ /* 0x000fc8000bf05300 */
[----:B------:R-:W-:-:S04]  /*0420*/  UISETP.EQ.OR.EX UP3, UPT, UR5, URZ, !UP0, UP1 ;  /* 0x000000ff0500728c */ /* 0x000fc8000c762710 */
[----:B------:R-:W-:-:S05]  /*0430*/  UP2UR UR50, UPR, URZ, 0x8 ;  /* 0x00000008ff327883 */ /* 0x000fca0008000000 */
[----:B------:R-:W-:Y:S07]  /*0440*/  BRA.U !UP3, `(.L_x_8) ;  /* 0x000000010b207547 */ /* 0x000fee000b800000 */
[----:B------:R-:W-:Y:S01]  /*0450*/  UISETP.NE.U32.AND UP2, UPT, UR4, URZ, UPT ;  /* 0x000000ff0400728c */ /* 0x000fe2000bf45070 */
[----:B-----5:R-:W-:Y:S01]  /*0460*/  FSETP.NEU.AND P0, PT, R49, RZ, PT ;  /* 0x000000ff3100720b */ /* 0x020fe20003f0d000 */
[----:B------:R-:W-:Y:S02]  /*0470*/  USEL UR4, URZ, 0xffffffff, UP0 ;  /* 0xffffffffff047887 */ /* 0x000fe40008000000 */
[----:B------:R-:W-:-:S10]  /*0480*/  UISETP.NE.AND.EX UP2, UPT, UR5, URZ, UPT, UP2 ;  /* 0x000000ff0500728c */ /* 0x000fd4000bf45320 */
[----:B------:R-:W-:Y:S01]  /*0490*/  VOTEU.ANY UP1, P0 ;  /* 0x0000000000ff7886 */ /* 0x000fe20000020100 */
[----:B------:R-:W-:-:S04]  /*04a0*/  @!UP2 USEL UR4, URZ, 0xffffffff, UP1 ;  /* 0xffffffffff04a887 */ /* 0x000fc80008800000 */
[----:B------:R-:W-:-:S04]  /*04b0*/  ULOP3.LUT UR4, UR4, 0x1, URZ, 0xc0, !UPT ;  /* 0x0000000104047892 */ /* 0x000fc8000f8ec0ff */
[----:B------:R-:W-:-:S11]  /*04c0*/  UISETP.NE.U32.AND UP2, UPT, UR4, 0x1, UPT ;  /* 0x000000010400788c */ /* 0x000fd6000bf45070 */
.L_x_8:
[----:B-12---:R-:W1:Y:S01]  /*04d0*/  SHFL.IDX PT, R2, R93, RZ, 0x1f ;  /* 0x00001fff5d027589 */ /* 0x006e6200000e0000 */
[----:B------:R-:W-:-:S04]  /*04e0*/  UISETP.NE.AND UP1, UPT, UR8, 0x2, UPT ;  /* 0x000000020800788c */ /* 0x000fc8000bf25270 */
[----:B------:R-:W-:Y:S01]  /*04f0*/  USEL UR6, URZ, 0x1, UP1 ;  /* 0x00000001ff067887 */ /* 0x000fe20008800000 */
[----:B-1----:R-:W-:-:S13]  /*0500*/  ISETP.NE.AND P0, PT, R2, RZ, PT ;  /* 0x000000ff0200720c */ /* 0x002fda0003f05270 */
[----:B------:R-:W-:Y:S05]  /*0510*/  @P0 BRA `(.L_x_9) ;  /* 0x0000000000480947 */ /* 0x000fea0003800000 */
[----:B------:R-:W1:Y:S01]  /*0520*/  S2UR UR5, SR_CgaCtaId ;  /* 0x00000000000579c3 */ /* 0x000e620000008800 */
[----:B------:R-:W-:Y:S01]  /*0530*/  UMOV UR7, 0x400 ;  /* 0x0000040000077882 */ /* 0x000fe20000000000 */
[----:B------:R-:W-:Y:S01]  /*0540*/  UMOV UR4, 0x1 ;  /* 0x0000000100047882 */ /* 0x000fe20000000000 */
[----:B------:R-:W-:Y:S01]  /*0550*/  ELECT P0, URZ, PT ;  /* 0x0000000000ff782f */ /* 0x000fe20003800000 */
[----:B------:R-:W-:-:S04]  /*0560*/  UIADD3 UR10, UPT, UPT, -UR4, 0x100000, URZ ;  /* 0x00100000040a7890 */ /* 0x000fc8000fffe1ff */
[----:B------:R-:W-:Y:S02]  /*0570*/  USHF.L.U32 UR11, UR10, 0xb, URZ ;  /* 0x0000000b0a0b7899 */ /* 0x000fe400080006ff */
[----:B------:R-:W-:Y:S02]  /*0580*/  USHF.L.U32 UR10, UR10, 0x1, URZ ;  /* 0x000000010a0a7899 */ /* 0x000fe400080006ff */
[----:B-1----:R-:W-:Y:S01]  /*0590*/  ULEA UR5, UR5, UR7, 0x18 ;  /* 0x0000000705057291 */ /* 0x002fe2000f8ec0ff */
[----:B------:R-:W1:Y:S11]  /*05a0*/  FENCE.VIEW.ASYNC.S ;  /* 0x00000000000073c6 */ /* 0x000e760000000000 */
[----:B-1----:R1:W2:Y:S01]  /*05b0*/  SYNCS.EXCH.64 URZ, [UR5], UR10 ;  /* 0x0000000a05ff75b2 */ /* 0x0022a20008000100 */
[----:B------:R1:W3:Y:S01]  /*05c0*/  SYNCS.EXCH.64 URZ, [UR5+0x20], UR10 ;  /* 0x0000200a05ff75b2 */ /* 0x0002e20008000100 */
[----:B------:R1:W4:Y:S01]  /*05d0*/  SYNCS.EXCH.64 URZ, [UR5+0x8], UR10 ;  /* 0x0000080a05ff75b2 */ /* 0x0003220008000100 */
[----:B------:R1:W1:Y:S01]  /*05e0*/  SYNCS.EXCH.64 URZ, [UR5+0x28], UR10 ;  /* 0x0000280a05ff75b2 */ /* 0x0002620008000100 */
[----:B------:R1:W1:Y:S01]  /*05f0*/  SYNCS.EXCH.64 URZ, [UR5+0x10], UR10 ;  /* 0x0000100a05ff75b2 */ /* 0x0002620008000100 */
[----:B------:R1:W1:Y:S01]  /*0600*/  SYNCS.EXCH.64 URZ, [UR5+0x30], UR10 ;  /* 0x0000300a05ff75b2 */ /* 0x0002620008000100 */
[----:B------:R1:W1:Y:S01]  /*0610*/  SYNCS.EXCH.64 URZ, [UR5+0x18], UR10 ;  /* 0x0000180a05ff75b2 */ /* 0x0002620008000100 */
[----:B------:R1:W1:Y:S01]  /*0620*/  SYNCS.EXCH.64 URZ, [UR5+0x38], UR10 ;  /* 0x0000380a05ff75b2 */ /* 0x0002620008000100 */
[----:B------:R-:W-:Y:S01]  /*0630*/  NOP ;  /* 0x0000000000007918 */ /* 0x000fe20000000000 */
.L_x_9:
[----:B------:R-:W2:Y:S01]  /*0640*/  SHFL.IDX PT, R2, R93, RZ, 0x1f ;  /* 0x00001fff5d027589 */ /* 0x000ea200000e0000 */
[----:B------:R-:W-:Y:S01]  /*0650*/  NOP ;  /* 0x0000000000007918 */ /* 0x000fe20000000000 */
[----:B--2---:R-:W-:-:S13]  /*0660*/  ISETP.NE.AND P0, PT, R2, 0x1, PT ;  /* 0x000000010200780c */ /* 0x004fda0003f05270 */
[----:B------:R-:W-:Y:S05]  /*0670*/  @P0 BRA `(.L_x_10) ;  /* 0x0000000000580947 */ /* 0x000fea0003800000 */
[----:B------:R-:W2:Y:S01]  /*0680*/  S2UR UR7, SR_CgaCtaId ;  /* 0x00000000000779c3 */ /* 0x000ea20000008800 */
[----:B------:R-:W-:Y:S01]  /*0690*/  UMOV UR9, 0x400 ;  /* 0x0000040000097882 */ /* 0x000fe20000000000 */
[----:B-1----:R-:W-:Y:S01]  /*06a0*/  UMOV UR5, 0x20 ;  /* 0x0000002000057882 */ /* 0x002fe20000000000 */
[----:B------:R-:W-:Y:S01]  /*06b0*/  UMOV UR4, 0x80 ;  /* 0x0000008000047882 */ /* 0x000fe20000000000 */
[----:B------:R-:W-:-:S04]  /*06c0*/  UIADD3 UR10, UPT, UPT, -UR5, 0x100000, URZ ;  /* 0x00100000050a7890 */ /* 0x000fc8000fffe1ff */
[----:B------:R-:W-:Y:S02]  /*06d0*/  USHF.L.U32 UR11, UR10, 0xb, URZ ;  /* 0x0000000b0a0b7899 */ /* 0x000fe400080006ff */
[----:B------:R-:W-:Y:S02]  /*06e0*/  USHF.L.U32 UR10, UR10, 0x1, URZ ;  /* 0x000000010a0a7899 */ /* 0x000fe400080006ff */
[----:B------:R-:W-:-:S04]  /*06f0*/  UIADD3 UR4, UPT, UPT, -UR4, 0x100000, URZ ;  /* 0x0010000004047890 */ /* 0x000fc8000fffe1ff */
[----:B------:R-:W-:Y:S02]  /*0700*/  USHF.L.U32 UR5, UR4, 0xb, URZ ;  /* 0x0000000b04057899 */ /* 0x000fe400080006ff */
[----:B------:R-:W-:Y:S01]  /*0710*/  USHF.L.U32 UR4, UR4, 0x1, URZ ;  /* 0x0000000104047899 */ /* 0x000fe200080006ff */
[----:B------:R-:W-:Y:S01]  /*0720*/  ELECT P0, URZ, PT ;  /* 0x0000000000ff782f */ /* 0x000fe20003800000 */
[----:B--2---:R-:W-:Y:S01]  /*0730*/  ULEA UR7, UR7, UR9, 0x18 ;  /* 0x0000000907077291 */ /* 0x004fe2000f8ec0ff */
[----:B------:R-:W1:Y:S11]  /*0740*/  FENCE.VIEW.ASYNC.S ;  /* 0x00000000000073c6 */ /* 0x000e760000000000 */
[----:B-1----:R2:W1:Y:S01]  /*0750*/  SYNCS.EXCH.64 URZ, [UR7+0x40], UR10 ;  /* 0x0000400a07ff75b2 */ /* 0x0024620008000100 */
[----:B------:R2:W1:Y:S01]  /*0760*/  SYNCS.EXCH.64 URZ, [UR7+0x60], UR4 ;  /* 0x0000600407ff75b2 */ /* 0x0004620008000100 */
[----:B------:R2:W1:Y:S01]  /*0770*/  SYNCS.EXCH.64 URZ, [UR7+0x48], UR10 ;  /* 0x0000480a07ff75b2 */ /* 0x0004620008000100 */
[----:B------:R2:W1:Y:S01]  /*0780*/  SYNCS.EXCH.64 URZ, [UR7+0x68], UR4 ;  /* 0x0000680407ff75b2 */ /* 0x0004620008000100 */
[----:B------:R2:W1:Y:S01]  /*0790*/  SYNCS.EXCH.64 URZ, [UR7+0x50], UR10 ;  /* 0x0000500a07ff75b2 */ /* 0x0004620008000100 */
[----:B------:R2:W1:Y:S01]  /*07a0*/  SYNCS.EXCH.64 URZ, [UR7+0x70], UR4 ;  /* 0x0000700407ff75b2 */ /* 0x0004620008000100 */
[----:B------:R2:W1:Y:S01]  /*07b0*/  SYNCS.EXCH.64 URZ, [UR7+0x58], UR10 ;  /* 0x0000580a07ff75b2 */ /* 0x0004620008000100 */
[----:B------:R2:W1:Y:S02]  /*07c0*/  SYNCS.EXCH.64 URZ, [UR7+0x78], UR4 ;  /* 0x0000780407ff75b2 */ /* 0x0004640008000100 */
[----:B--2---:R-:W-:Y:S01]  /*07d0*/  NOP ;  /* 0x0000000000007918 */ /* 0x004fe20000000000 */
.L_x_10:
[----:B------:R-:W2:Y:S01]  /*07e0*/  SHFL.IDX PT, R2, R93, RZ, 0x1f ;  /* 0x00001fff5d027589 */ /* 0x000ea200000e0000 */
[----:B------:R-:W-:Y:S01]  /*07f0*/  NOP ;  /* 0x0000000000007918 */ /* 0x000fe20000000000 */
[----:B--2---:R-:W-:-:S13]  /*0800*/  ISETP.NE.AND P0, PT, R2, 0x3, PT ;  /* 0x000000030200780c */ /* 0x004fda0003f05270 */
[----:B------:R-:W-:Y:S05]  /*0810*/  @P0 BRA `(.L_x_11) ;  /* 0x0000000000300947 */ /* 0x000fea0003800000 */
[----:B-1----:R-:W1:Y:S01]  /*0820*/  S2UR UR5, SR_CgaCtaId ;  /* 0x00000000000579c3 */ /* 0x002e620000008800 */
        /* <DEDUP_REMOVED lines=8> */
[----:B-1----:R2:W1:Y:S01]  /*08b0*/  SYNCS.EXCH.64 URZ, [UR5+0x80], UR10 ;  /* 0x0000800a05ff75b2 */ /* 0x0024620008000100 */
[----:B------:R2:W1:Y:S02]  /*08c0*/  SYNCS.EXCH.64 URZ, [UR5+0x88], UR10 ;  /* 0x0000880a05ff75b2 */ /* 0x0004640008000100 */
[----:B--2---:R-:W-:Y:S01]  /*08d0*/  NOP ;  /* 0x0000000000007918 */ /* 0x004fe20000000000 */
.L_x_11:
[----:B------:R-:W2:Y:S01]  /*08e0*/  SHFL.IDX PT, R2, R93, RZ, 0x1f ;  /* 0x00001fff5d027589 */ /* 0x000ea200000e0000 */
[----:B------:R-:W-:Y:S01]  /*08f0*/  NOP ;  /* 0x0000000000007918 */ /* 0x000fe20000000000 */
[----:B--2---:R-:W-:-:S13]  /*0900*/  ISETP.NE.AND P0, PT, R2, 0x4, PT ;  /* 0x000000040200780c */ /* 0x004fda0003f05270 */
[----:B------:R-:W-:Y:S05]  /*0910*/  @P0 BRA `(.L_x_12) ;  /* 0x00000000004c0947 */ /* 0x000fea0003800000 */
[----:B-1----:R-:W1:Y:S01]  /*0920*/  S2UR UR5, SR_CgaCtaId ;  /* 0x00000000000579c3 */ /* 0x002e620000008800 */
[----:B------:R-:W-:Y:S01]  /*0930*/  UMOV UR9, 0x100 ;  /* 0x0000010000097882 */ /* 0x000fe20000000000 */
[----:B------:R-:W-:Y:S01]  /*0940*/  UMOV UR7, 0x400 ;  /* 0x0000040000077882 */ /* 0x000fe20000000000 */
[----:B------:R-:W-:Y:S01]  /*0950*/  USEL UR9, UR9, 0xe0, UP2 ;  /* 0x000000e009097887 */ /* 0x000fe20009000000 */
[----:B------:R-:W-:Y:S01]  /*0960*/  UMOV UR4, 0x1 ;  /* 0x0000000100047882 */ /* 0x000fe20000000000 */
[----:B------:R-:W-:Y:S01]  /*0970*/  ELECT P0, URZ, PT ;  /* 0x0000000000ff782f */ /* 0x000fe20003800000 */
[----:B------:R-:W-:-:S04]  /*0980*/  UIADD3 UR10, UPT, UPT, -UR4, 0x100000, URZ ;  /* 0x00100000040a7890 */ /* 0x000fc8000fffe1ff */
[----:B------:R-:W-:Y:S02]  /*0990*/  USHF.L.U32 UR11, UR10, 0xb, URZ ;  /* 0x0000000b0a0b7899 */ /* 0x000fe400080006ff */
[----:B------:R-:W-:Y:S02]  /*09a0*/  USHF.L.U32 UR10, UR10, 0x1, URZ ;  /* 0x000000010a0a7899 */ /* 0x000fe400080006ff */
[----:B------:R-:W-:-:S04]  /*09b0*/  UIADD3 UR12, UPT, UPT, -UR9, 0x100000, URZ ;  /* 0x00100000090c7890 */ /* 0x000fc8000fffe1ff */
[----:B------:R-:W-:Y:S02]  /*09c0*/  USHF.L.U32 UR13, UR12, 0xb, URZ ;  /* 0x0000000b0c0d7899 */ /* 0x000fe400080006ff */
[----:B------:R-:W-:Y:S02]  /*09d0*/  USHF.L.U32 UR12, UR12, 0x1, URZ ;  /* 0x000000010c0c7899 */ /* 0x000fe400080006ff */
[----:B-1----:R-:W-:Y:S01]  /*09e0*/  ULEA UR5, UR5, UR7, 0x18 ;  /* 0x0000000705057291 */ /* 0x002fe2000f8ec0ff */
[----:B------:R-:W1:Y:S11]  /*09f0*/  FENCE.VIEW.ASYNC.S ;  /* 0x00000000000073c6 */ /* 0x000e760000000000 */
[----:B-1----:R2:W1:Y:S01]  /*0a00*/  SYNCS.EXCH.64 URZ, [UR5+0x90], UR10 ;  /* 0x0000900a05ff75b2 */ /* 0x0024620008000100 */
[----:B------:R2:W1:Y:S01]  /*0a10*/  SYNCS.EXCH.64 URZ, [UR5+0xa0], UR12 ;  /* 0x0000a00c05ff75b2 */ /* 0x0004620008000100 */
[----:B------:R2:W1:Y:S01]  /*0a20*/  SYNCS.EXCH.64 URZ, [UR5+0x98], UR10 ;  /* 0x0000980a05ff75b2 */ /* 0x0004620008000100 */
[----:B------:R2:W1:Y:S02]  /*0a30*/  SYNCS.EXCH.64 URZ, [UR5+0xa8], UR12 ;  /* 0x0000a80c05ff75b2 */ /* 0x0004640008000100 */
[----:B--2---:R-:W-:Y:S01]  /*0a40*/  NOP ;  /* 0x0000000000007918 */ /* 0x004fe20000000000 */
.L_x_12:
        /* <DEDUP_REMOVED lines=26> */
.L_x_13:
        /* <DEDUP_REMOVED lines=18> */
.L_x_14:
[----:B-1----:R-:W1:Y:S01]  /*0d10*/  S2UR UR5, SR_CTAID.X ;  /* 0x00000000000579c3 */ /* 0x002e620000002500 */
[----:B------:R-:W-:-:S05]  /*0d20*/  CS2R.32 R87, SR_CgaSize ;  /* 0x0000000000577805 */ /* 0x000fca0000008a00 */
[----:B------:R-:W-:-:S05]  /*0d30*/  IMAD R87, R87, -0xa0, RZ ;  /* 0xffffff6057577824 */ /* 0x000fca00078e02ff */
[----:B------:R-:W-:-:S14]  /*0d40*/  R2UR UR9, R87 ;  /* 0x00000000570972ca */ /* 0x000fdc00000e0000 */
[----:B------:R-:W2:Y:S01]  /*0d50*/  LDCU UR9, c[0x0][UR9+0x2b0] ;  /* 0x00005600090977ac */ /* 0x000ea20008000800 */
[----:B------:R-:W-:Y:S01]  /*0d60*/  NOP ;  /* 0x0000000000007918 */ /* 0x000fe20000000000 */
[----:B------:R-:W-:-:S05]  /*0d70*/  CS2R.32 R87, SR_CgaSize ;  /* 0x0000000000577805 */ /* 0x000fca0000008a00 */
[----:B------:R-:W-:-:S05]  /*0d80*/  IMAD R87, R87, -0xa0, RZ ;  /* 0xffffff6057577824 */ /* 0x000fca00078e02ff */
[----:B------:R-:W-:-:S14]  /*0d90*/  R2UR UR7, R87 ;  /* 0x00000000570772ca */ /* 0x000fdc00000e0000 */
[----:B------:R-:W3:Y:S01]  /*0da0*/  LDCU UR7, c[0x0][UR7+0x2b4] ;  /* 0x00005680070777ac */ /* 0x000ee20008000800 */
[----:B------:R-:W4:Y:S08]  /*0db0*/  S2UR UR4, SR_CTAID.Y ;  /* 0x00000000000479c3 */ /* 0x000f300000002600 */
[----:B------:R-:W3:Y:S01]  /*0dc0*/  LDC R10, c[0x0][0xb24] ;  /* 0x0002c900ff0a7b82 */ /* 0x000ee20000000800 */
[----:B-1----:R-:W-:-:S02]  /*0dd0*/  I2FP.F32.U32 R87, UR5 ;  /* 0x0000000500577c45 */ /* 0x002fc40008201000 */
[----:B------:R-:W-:-:S05]  /*0de0*/  CS2R.32 R3, SR_CgaSize ;  /* 0x0000000000037805 */ /* 0x000fca0000008a00 */
[----:B------:R-:W-:-:S06]  /*0df0*/  IMAD R3, R3, -0xa0, RZ ;  /* 0xffffff6003037824 */ /* 0x000fcc00078e02ff */
[----:B------:R-:W1:Y:S01]  /*0e00*/  LDC R3, c[0x0][R3+0x2a0] ;  /* 0x0000a80003037b82 */ /* 0x000e620000000800 */
[----:B------:R-:W-:Y:S01]  /*0e10*/  MOV R15, UR5 ;  /* 0x00000005000f7c02 */ /* 0x000fe20008000f00 */
[----:B--2---:R-:W-:Y:S01]  /*0e20*/  FMUL R87, R87, UR9 ;  /* 0x0000000957577c20 */ /* 0x004fe20008400000 */
[----:B----4-:R-:W-:Y:S02]  /*0e30*/  I2FP.F32.U32 R86, UR4 ;  /* 0x0000000400567c45 */ /* 0x010fe40008201000 */
[----:B------:R-:W-:-:S05]  /*0e40*/  CS2R.32 R2, SR_CgaSize ;  /* 0x0000000000027805 */ /* 0x000fca0000008a00 */
[----:B------:R-:W-:-:S06]  /*0e50*/  IMAD R2, R2, -0xa0, RZ ;  /* 0xffffff6002027824 */ /* 0x000fcc00078e02ff */
[----:B------:R-:W2:Y:S01]  /*0e60*/  LDC R2, c[0x0][R2+0x2a4] ;  /* 0x0000a90002027b82 */ /* 0x000ea20000000800 */
[----:B------:R-:W-:Y:S01]  /*0e70*/  MOV R14, UR4 ;  /* 0x00000004000e7c02 */ /* 0x000fe20008000f00 */
[----:B------:R-:W4:Y:S01]  /*0e80*/  F2I.U32.TRUNC.NTZ R87, R87 ;  /* 0x0000005700577305 */ /* 0x000f22000020f000 */
[----:B---3--:R-:W-:-:S05]  /*0e90*/  FMUL R86, R86, UR7 ;  /* 0x0000000756567c20 */ /* 0x008fca0008400000 */
[----:B------:R-:W-:Y:S01]  /*0ea0*/  BAR.SYNC.DEFER_BLOCKING 0x0 ;  /* 0x0000000000007b1d */ /* 0x000fe20000010000 */
[----:B------:R-:W-:-:S05]  /*0eb0*/  ISETP.GE.AND P0, PT, R10, 0x1, PT ;  /* 0x000000010a00780c */ /* 0x000fca0003f06270 */
[----:B------:R-:W3:Y:S02]  /*0ec0*/  F2I.U32.TRUNC.NTZ R86, R86 ;  /* 0x0000005600567305 */ /* 0x000ee4000020f000 */
[----:B------:R-:W2:Y:S01]  /*0ed0*/  S2UR UR36, SR_CTAID.Z ;  /* 0x00000000002479c3 */ /* 0x000ea20000002700 */
[----:B----4-:R-:W-:-:S05]  /*0ee0*/  IADD3 R87, PT, PT, -R87, RZ, RZ ;  /* 0x000000ff57577210 */ /* 0x010fca0007ffe1ff */
[----:B-1----:R-:W-:Y:S01]  /*0ef0*/  IMAD R87, R3, R87, UR5 ;  /* 0x0000000503577e24 */ /* 0x002fe2000f8e0257 */
[----:B---3--:R-:W-:-:S05]  /*0f00*/  IADD3 R86, PT, PT, -R86, RZ, RZ ;  /* 0x000000ff56567210 */ /* 0x008fca0007ffe1ff */
[----:B--2---:R-:W-:Y:S01]  /*0f10*/  IMAD R86, R2, R86, UR4 ;  /* 0x0000000402567e24 */ /* 0x004fe2000f8e0256 */
[----:B------:R-:W-:Y:S06]  /*0f20*/  @!P0 BRA `(.L_x_15) ;  /* 0x0000000000b88947 */ /* 0x000fec0003800000 */
[----:B------:R-:W1:Y:S01]  /*0f30*/  LDC.64 R4, c[0x0][0xb18] ;  /* 0x0002c600ff047b82 */ /* 0x000e620000000a00 */
[----:B------:R-:W-:-:S07]  /*0f40*/  ISETP.NE.AND P0, PT, R10, 0x1, PT ;  /* 0x000000010a00780c */ /* 0x000fce0003f05270 */
[----:B------:R-:W2:Y:S08]  /*0f50*/  LDC R9, c[0x0][0xb0c] ;  /* 0x0002c300ff097b82 */ /* 0x000eb00000000800 */
[----:B------:R-:W3:Y:S08]  /*0f60*/  LDC R12, c[0x0][0x370] ;  /* 0x0000dc00ff0c7b82 */ /* 0x000ef00000000800 */
[----:B------:R-:W4:Y:S01]  /*0f70*/  LDC R11, c[0x0][0x374] ;  /* 0x0000dd00ff0b7b82 */ /* 0x000f220000000800 */
[----:B-1----:R-:W-:-:S07]  /*0f80*/  ISETP.NE.AND P1, PT, R4, 0x1, PT ;  /* 0x000000010400780c */ /* 0x002fce0003f25270 */
[----:B------:R-:W3:Y:S01]  /*0f90*/  LDC.64 R6, c[0x0][0xb10] ;  /* 0x0002c400ff067b82 */ /* 0x000ee20000000a00 */
[----:B--2---:R-:W-:-:S07]  /*0fa0*/  ISETP.NE.AND P2, PT, R9, 0x1, PT ;  /* 0x000000010900780c */ /* 0x004fce0003f45270 */
[----:B------:R-:W1:Y:S08]  /*0fb0*/  LDC R8, c[0x0][0xb20] ;  /* 0x0002c800ff087b82 */ /* 0x000e700000000800 */
[----:B------:R-:W2:Y:S01]  /*0fc0*/  LDC.64 R2, c[0x0][0xb28] ;  /* 0x0002ca00ff027b82 */ /* 0x000ea20000000a00 */
[----:B----4-:R-:W-:-:S04]  /*0fd0*/  IMAD.HI.U32 R13, R11, R5, RZ ;  /* 0x000000050b0d7227 */ /* 0x010fc800078e00ff */
[----:B------:R-:W-:-:S04]  /*0fe0*/  IMAD.HI.U32 R5, R14, R5, RZ ;  /* 0x000000050e057227 */ /* 0x000fc800078e00ff */
[----:B---3--:R-:W-:-:S05]  /*0ff0*/  IMAD.HI.U32 R16, R12, R6, RZ ;  /* 0x000000060c107227 */ /* 0x008fca00078e00ff */
[-C--:B------:R-:W-:Y:S01]  /*1000*/  @P2 SHF.R.U32.HI R12, RZ, R7.reuse, R16 ;  /* 0x00000007ff0c2219 */ /* 0x080fe20000011610 */
[----:B------:R-:W-:Y:S01]  /*1010*/  IMAD.HI.U32 R16, R15, R6, RZ ;  /* 0x000000060f107227 */ /* 0x000fe200078e00ff */
[-C--:B-1----:R-:W-:Y:S02]  /*1020*/  @P1 SHF.R.U32.HI R11, RZ, R8.reuse, R13 ;  /* 0x00000008ff0b1219 */ /* 0x082fe4000001160d */
[----:B------:R-:W-:Y:S02]  /*1030*/  SHF.R.U32.HI R5, RZ, R8, R5 ;  /* 0x00000008ff057219 */ /* 0x000fe40000011605 */
[----:B------:R-:W-:Y:S02]  /*1040*/  SHF.R.U32.HI R16, RZ, R7, R16 ;  /* 0x00000007ff107219 */ /* 0x000fe40000011610 */
[----:B------:R-:W-:Y:S01]  /*1050*/  SEL R5, R14, R5, !P1 ;  /* 0x000000050e057207 */ /* 0x000fe20004800000 */
[----:B--2---:R-:W-:Y:S01]  /*1060*/  IMAD.HI.U32 R13, R11, R2, RZ ;  /* 0x000000020b0d7227 */ /* 0x004fe200078e00ff */
[----:B------:R-:W-:-:S03]  /*1070*/  SEL R16, R15, R16, !P2 ;  /* 0x000000100f107207 */ /* 0x000fc60005000000 */
[----:B------:R-:W-:Y:S01]  /*1080*/  IMAD.HI.U32 R6, R12, R2, RZ ;  /* 0x000000020c067227 */ /* 0x000fe200078e00ff */
[----:B------:R-:W-:-:S04]  /*1090*/  @P0 SHF.R.U32.HI R11, RZ, R3, R13 ;  /* 0x00000003ff0b0219 */ /* 0x000fc8000001160d */
[----:B------:R-:W-:Y:S01]  /*10a0*/  @P0 SHF.R.U32.HI R12, RZ, R3, R6 ;  /* 0x00000003ff0c0219 */ /* 0x000fe20000011606 */
[----:B------:R-:W-:-:S04]  /*10b0*/  IMAD R11, R11, R10, RZ ;  /* 0x0000000a0b0b7224 */ /* 0x000fc800078e02ff */
[----:B------:R-:W-:Y:S01]  /*10c0*/  IMAD R6, R12, R10, RZ ;  /* 0x0000000a0c067224 */ /* 0x000fe200078e02ff */
[----:B------:R-:W-:-:S04]  /*10d0*/  ISETP.GE.AND P1, PT, R5, R11, PT ;  /* 0x0000000b0500720c */ /* 0x000fc80003f26270 */
[----:B------:R-:W-:Y:S01]  /*10e0*/  ISETP.GE.OR P1, PT, R16, R6, P1 ;  /* 0x000000061000720c */ /* 0x000fe20000f26670 */
[----:B------:R-:W-:-:S05]  /*10f0*/  IMAD.HI.U32 R6, R5, R2, RZ ;  /* 0x0000000205067227 */ /* 0x000fca00078e00ff */
[----:B------:R-:W-:-:S04]  /*1100*/  SHF.R.U32.HI R6, RZ, R3, R6 ;  /* 0x00000003ff067219 */ /* 0x000fc80000011606 */
[----:B------:R-:W-:-:S03]  /*1110*/  SEL R6, R5, R6, !P0 ;  /* 0x0000000605067207 */ /* 0x000fc60004000000 */
[----:B------:R-:W-:Y:S01]  /*1120*/  @!P1 IMAD.HI.U32 R7, R16, R2, RZ ;  /* 0x0000000210079227 */ /* 0x000fe200078e00ff */
[----:B------:R-:W-:-:S04]  /*1130*/  IADD3 R2, PT, PT, -R6, RZ, RZ ;  /* 0x000000ff06027210 */ /* 0x000fc80007ffe1ff */
[----:B------:R-:W-:Y:S01]  /*1140*/  @!P1 SHF.R.U32.HI R3, RZ, R3, R7 ;  /* 0x00000003ff039219 */ /* 0x000fe20000011607 */
[----:B------:R-:W-:Y:S01]  /*1150*/  IMAD R2, R10, R2, R5 ;  /* 0x000000020a027224 */ /* 0x000fe200078e0205 */
[----:B------:R-:W-:Y:S02]  /*1160*/  IADD3 R7, PT, PT, -R5, RZ, RZ ;  /* 0x000000ff05077210 */ /* 0x000fe40007ffe1ff */
[----:B------:R-:W-:-:S03]  /*1170*/  @!P1 SEL R3, R16, R3, !P0 ;  /* 0x0000000310039207 */ /* 0x000fc60004000000 */
[----:B------:R-:W-:Y:S02]  /*1180*/  IMAD R7, R4, R7, R14 ;  /* 0x0000000704077224 */ /* 0x000fe400078e020e */
[--C-:B------:R-:W-:Y:S02]  /*1190*/  @!P1 IMAD.IADD R6, R6, 0x1, -R3.reuse ;  /* 0x0000000106069824 */ /* 0x100fe400078e0a03 */
[----:B------:R-:W-:Y:S01]  /*11a0*/  @!P1 IMAD R3, R2, R12, R3 ;  /* 0x0000000c02039224 */ /* 0x000fe200078e0203 */
[----:B------:R-:W-:Y:S01]  /*11b0*/  IADD3 R2, PT, PT, -R16, RZ, RZ ;  /* 0x000000ff10027210 */ /* 0x000fe20007ffe1ff */
[----:B------:R-:W-:Y:S02]  /*11c0*/  @!P1 IMAD R5, R6, R10, R16 ;  /* 0x0000000a06059224 */ /* 0x000fe400078e0210 */
[----:B------:R-:W-:Y:S02]  /*11d0*/  @!P1 IMAD.MOV.U32 R16, RZ, RZ, R3 ;  /* 0x000000ffff109224 */ /* 0x000fe400078e0003 */
[----:B------:R-:W-:-:S02]  /*11e0*/  IMAD R2, R9, R2, R15 ;  /* 0x0000000209027224 */ /* 0x000fc400078e020f */
[----:B------:R-:W-:Y:S02]  /*11f0*/  IMAD R14, R5, R4, R7 ;  /* 0x00000004050e7224 */ /* 0x000fe400078e0207 */
[----:B------:R-:W-:Y:S02]  /*1200*/  IMAD R15, R16, R9, R2 ;  /* 0x00000009100f7224 */ /* 0x000fe400078e0202 */
.L_x_15:
[----:B------:R-:W1:Y:S01]  /*1210*/  LDCU UR4, c[0x0][0xb30] ;  /* 0x00016600ff0477ac */ /* 0x000e620008000800 */
[----:B------:R-:W2:Y:S08]  /*1220*/  S2UR UR37, SR_CgaCtaId ;  /* 0x00000000002579c3 */ /* 0x000eb00000008800 */
[----:B------:R-:W3:Y:S01]  /*1230*/  LDC R40, c[0x0][0xb24] ;  /* 0x0002c900ff287b82 */ /* 0x000ee20000000800 */
[----:B-1----:R-:W-:-:S09]  /*1240*/  UISETP.NE.AND UP1, UPT, UR4, 0x1, UPT ;  /* 0x000000010400788c */ /* 0x002fd2000bf25270 */
[----:B--2---:R-:W-:Y:S05]  /*1250*/  BRA.U UP1, `(.L_x_16) ;  /* 0x0000000101407547 */ /* 0x004fea000b800000 */
[----:B------:R-:W1:Y:S08]  /*1260*/  LDC.64 R4, c[0x0][0xb10] ;  /* 0x0002c400ff047b82 */ /* 0x000e700000000a00 */
[----:B------:R-:W2:Y:S08]  /*1270*/  LDC.64 R2, c[0x0][0xb18] ;  /* 0x0002c600ff027b82 */ /* 0x000eb00000000a00 */
[----:B------:R-:W4:Y:S08]  /*1280*/  LDC R6, c[0x0][0xb20] ;  /* 0x0002c800ff067b82 */ /* 0x000f300000000800 */
[----:B------:R-:W3:Y:S01]  /*1290*/  LDC R7, c[0x0][0xb0c] ;  /* 0x0002c300ff077b82 */ /* 0x000ee20000000800 */
[----:B-1----:R-:W-:-:S05]  /*12a0*/  IMAD.HI.U32 R4, R15, R4, RZ ;  /* 0x000000040f047227 */ /* 0x002fca00078e00ff */
[----:B------:R-:W-:Y:S01]  /*12b0*/  SHF.R.U32.HI R4, RZ, R5, R4 ;  /* 0x00000005ff047219 */ /* 0x000fe20000011604 */
[----:B--2---:R-:W-:Y:S01]  /*12c0*/  IMAD.HI.U32 R3, R14, R3, RZ ;  /* 0x000000030e037227 */ /* 0x004fe200078e00ff */
[----:B------:R-:W-:-:S04]  /*12d0*/  ISETP.NE.AND P0, PT, R2, 0x1, PT ;  /* 0x000000010200780c */ /* 0x000fc80003f05270 */
[----:B----4-:R-:W-:-:S04]  /*12e0*/  SHF.R.U32.HI R3, RZ, R6, R3 ;  /* 0x00000006ff037219 */ /* 0x010fc80000011603 */
[----:B------:R-:W-:Y:S02]  /*12f0*/  SEL R3, R14, R3, !P0 ;  /* 0x000000030e037207 */ /* 0x000fe40004000000 */
[----:B---3--:R-:W-:-:S04]  /*1300*/  ISETP.NE.AND P1, PT, R7, 0x1, PT ;  /* 0x000000010700780c */ /* 0x008fc80003f25270 */
[----:B------:R-:W-:-:S05]  /*1310*/  SEL R4, R15, R4, !P1 ;  /* 0x000000040f047207 */ /* 0x000fca0004800000 */
[----:B------:R-:W-:Y:S02]  /*1320*/  IMAD.IADD R5, R3, 0x1, -R4 ;  /* 0x0000000103057824 */ /* 0x000fe400078e0a04 */
[----:B------:R-:W-:Y:S02]  /*1330*/  IMAD.IADD R3, R4, 0x1, -R3 ;  /* 0x0000000104037824 */ /* 0x000fe400078e0a03 */
[----:B------:R-:W-:Y:S02]  /*1340*/  IMAD R15, R5, R7, R15 ;  /* 0x00000007050f7224 */ /* 0x000fe400078e020f */
[----:B------:R-:W-:-:S07]  /*1350*/  IMAD R14, R3, R2, R14 ;  /* 0x00000002030e7224 */ /* 0x000fce00078e020e */
.L_x_16:
[----:B------:R-:W-:Y:S01]  /*1360*/  BAR.SYNC.DEFER_BLOCKING 0x0 ;  /* 0x0000000000007b1d */ /* 0x000fe20000010000 */
[----:B------:R-:W-:Y:S01]  /*1370*/  UISETP.NE.AND UP1, UPT, UR8, 0x2, UPT ;  /* 0x000000020800788c */ /* 0x000fe2000bf25270 */
[----:B------:R-:W-:Y:S02]  /*1380*/  ISETP.NE.OR P5, PT, R0, 0x2, !P5 ;  /* 0x000000020000780c */ /* 0x000fe40006fa5670 */
[----:B------:R-:W-:-:S06]  /*1390*/  LOP3.LUT R2, R101, 0x1f, RZ, 0xc0, !PT ;  /* 0x0000001f65027812 */ /* 0x000fcc00078ec0ff */
[----:B------:R-:W-:Y:S05]  /*13a0*/  BRA.U UP1, `(.L_x_17) ;  /* 0x00000011015c7547 */ /* 0x000fea000b800000 */
[----:B------:R-:W1:Y:S01]  /*13b0*/  LDCU UR13, c[0x0][0x38c] ;  /* 0x00007180ff0d77ac */ /* 0x000e620008000800 */
[----:B------:R-:W2:Y:S01]  /*13c0*/  LDC R8, c[0x0][0x370] ;  /* 0x0000dc00ff087b82 */ /* 0x000ea20000000800 */
[----:B------:R-:W-:Y:S01]  /*13d0*/  PLOP3.LUT P1, PT, PT, PT, UP2, 0x80, 0x8 ;  /* 0x000000000008781c */ /* 0x000fe20003f2f028 */
[----:B------:R-:W-:Y:S01]  /*13e0*/  IMAD.MOV.U32 R17, RZ, RZ, 0x1 ;  /* 0x00000001ff117424 */ /* 0x000fe200078e00ff */
[----:B------:R-:W-:Y:S01]  /*13f0*/  ISETP.EQ.OR P4, PT, R2, RZ, P5 ;  /* 0x000000ff0200720c */ /* 0x000fe20002f82670 */
[----:B------:R-:W-:Y:S01]  /*1400*/  IMAD.MOV.U32 R16, RZ, RZ, RZ ;  /* 0x000000ffff107224 */ /* 0x000fe200078e00ff */
[----:B------:R-:W-:Y:S02]  /*1410*/  PLOP3.LUT P1, PT, P1, PT, PT, 0x8, 0x80 ;  /* 0x000000000080781c */ /* 0x000fe40000f2e170 */
[----:B------:R-:W-:Y:S01]  /*1420*/  CS2R R12, SRZ ;  /* 0x00000000000c7805 */ /* 0x000fe2000001ff00 */
[----:B------:R-:W-:Y:S01]  /*1430*/  IMAD.MOV.U32 R11, RZ, RZ, 0x1 ;  /* 0x00000001ff0b7424 */ /* 0x000fe200078e00ff */
[----:B------:R-:W4:Y:S01]  /*1440*/  LDC R0, c[0x0][0x374] ;  /* 0x0000dd00ff007b82 */ /* 0x000f220000000800 */
[----:B------:R-:W2:Y:S01]  /*1450*/  LDCU.64 UR22, c[0x0][0x348] ;  /* 0x00006900ff1677ac */ /* 0x000ea20008000a00 */
[----:B------:R-:W-:Y:S01]  /*1460*/  UMOV UR6, URZ ;  /* 0x000000ff00067c82 */ /* 0x000fe20008000000 */
[----:B-1----:R-:W-:-:S04]  /*1470*/  UIADD3 UR5, UPT, UPT, UR13, 0x3f, URZ ;  /* 0x0000003f0d057890 */ /* 0x002fc8000fffe0ff */
[----:B------:R-:W-:-:S04]  /*1480*/  USHF.R.S32.HI UR4, URZ, 0x1f, UR5 ;  /* 0x0000001fff047899 */ /* 0x000fc80008011405 */
[----:B------:R-:W-:-:S04]  /*1490*/  ULEA.HI UR4, UR4, UR5, URZ, 0x6 ;  /* 0x0000000504047291 */ /* 0x000fc8000f8f30ff */
[----:B------:R-:W-:Y:S02]  /*14a0*/  USHF.R.S32.HI UR15, URZ, 0x6, UR4 ;  /* 0x00000006ff0f7899 */ /* 0x000fe40008011404 */
[----:B------:R-:W-:Y:S02]  /*14b0*/  UIADD3 UR4, UPT, UPT, UR13, -0x1, URZ ;  /* 0xffffffff0d047890 */ /* 0x000fe4000fffe0ff */
[----:B------:R-:W-:Y:S02]  /*14c0*/  UISETP.LT.U32.AND UP0, UPT, UR15, 0x4, UPT ;  /* 0x000000040f00788c */ /* 0x000fe4000bf01070 */
[----:B------:R-:W-:Y:S02]  /*14d0*/  UISETP.GE.U32.AND UP1, UPT, UR4, -0x7f, UPT ;  /* 0xffffff810400788c */ /* 0x000fe4000bf26070 */
[----:B------:R-:W-:Y:S02]  /*14e0*/  USEL UR14, UR15, 0x4, UP0 ;  /* 0x000000040f0e7887 */ /* 0x000fe40008000000 */
[----:B------:R-:W-:-:S02]  /*14f0*/  UIADD3 UR13, UPT, UPT, UR13, 0x7e, URZ ;  /* 0x0000007e0d0d7890 */ /* 0x000fc4000fffe0ff */
[----:B------:R-:W-:Y:S02]  /*1500*/  UIADD3 UR5, UPT, UPT, UR14, -0x1, URZ ;  /* 0xffffffff0e057890 */ /* 0x000fe4000fffe0ff */
[----:B------:R-:W-:-:S03]  /*1510*/  UIADD3 UR7, UPT, UPT, UR15, -UR14, URZ ;  /* 0x8000000e0f077290 */ /* 0x000fc6000fffe0ff */
[----:B------:R-:W-:-:S04]  /*1520*/  @UP1 UIADD3 UR5, UPT, UPT, UR14, URZ, URZ ;  /* 0x000000ff0e051290 */ /* 0x000fc8000fffe0ff */
[----:B--2---:R-:W-:-:S12]  /*1530*/  UIADD3 UR5, UPT, UPT, UR5, 0x1, URZ ;  /* 0x0000000105057890 */ /* 0x004fd8000fffe0ff */
.L_x_35:
[----:B------:R-:W-:Y:S01]  /*1540*/  UISETP.NE.AND UP0, UPT, UR37, URZ, UPT ;  /* 0x000000ff2500728c */ /* 0x000fe2000bf05270 */
[----:B------:R-:W1:Y:S08]  /*1550*/  S2UR UR37, SR_CgaCtaId ;  /* 0x00000000002579c3 */ /* 0x000e700000008800 */
[----:B------:R-:W-:Y:S05]  /*1560*/  BRA.U UP0, `(.L_x_18) ;  /* 0x0000000100347547 */ /* 0x000fea000b800000 */
[----:B------:R-:W2:Y:S01]  /*1570*/  S2R R2, SR_CgaCtaId ;  /* 0x0000000000027919 */ /* 0x000ea20000008800 */
[----:B------:R-:W-:-:S04]  /*1580*/  MOV R3, 0x400 ;  /* 0x0000040000037802 */ /* 0x000fc80000000f00 */
[----:B--2---:R-:W-:Y:S02]  /*1590*/  LEA R2, R2, R3, 0x18 ;  /* 0x0000000302027211 */ /* 0x004fe400078ec0ff */
[----:B------:R-:W-:-:S03]  /*15a0*/  SHF.L.U32 R3, R11, 0x1f, RZ ;  /* 0x0000001f0b037819 */ /* 0x000fc600000006ff */
[----:B------:R-:W-:-:S04]  /*15b0*/  IMAD R2, R12, 0x8, R2 ;  /* 0x000000080c027824 */ /* 0x000fc800078e0202 */
[----:B------:R-:W2:Y:S02]  /*15c0*/  SYNCS.PHASECHK.TRANS64.TRYWAIT P0, [R2+URZ+0x100], R3 ;  /* 0x00010003020075a7 */ /* 0x000ea400080011ff */
[----:B--2---:R-:W-:Y:S05]  /*15d0*/  @!P0 BRA `(.L_x_19) ;  /* 0x0000007800208947 */ /* 0x004fea0003800000 */
.L_x_131:
[----:B------:R-:W-:Y:S01]  /*15e0*/  VIADD R12, R12, 0x1 ;  /* 0x000000010c0c7836 */ /* 0x000fe20000000000 */
[----:B------:R2:W-:Y:S04]  /*15f0*/  SYNCS.ARRIVE.TRANS64.A1T0 RZ, [R2+URZ+0xf0], RZ ;  /* 0x0000f0ff02ff79a7 */ /* 0x0005e800081000ff */
[----:B------:R-:W-:-:S04]  /*1600*/  ISETP.NE.AND P0, PT, R12, 0x2, PT ;  /* 0x000000020c00780c */ /* 0x000fc80003f05270 */
[----:B------:R-:W-:Y:S02]  /*1610*/  SEL R12, R12, RZ, P0 ;  /* 0x000000ff0c0c7207 */ /* 0x000fe40000000000 */
[----:B--2---:R-:W-:-:S04]  /*1620*/  SEL R2, RZ, 0x1, P0 ;  /* 0x00000001ff027807 */ /* 0x004fc80000000000 */
[----:B------:R-:W-:-:S07]  /*1630*/  LOP3.LUT R11, R11, R2, RZ, 0x3c, !PT ;  /* 0x000000020b0b7212 */ /* 0x000fce00078e3cff */
.L_x_18:
[----:B------:R-:W-:Y:S01]  /*1640*/  UMOV UR4, 0x400 ;  /* 0x0000040000047882 */ /* 0x000fe20000000000 */
[----:B------:R-:W-:Y:S01]  /*1650*/  SHF.L.U32 R2, R17, 0x1f, RZ ;  /* 0x0000001f11027819 */ /* 0x000fe200000006ff */
[----:B-1----:R-:W-:Y:S01]  /*1660*/  ULEA UR4, UR37, UR4, 0x18 ;  /* 0x0000000425047291 */ /* 0x002fe2000f8ec0ff */
[----:B------:R-:W-:Y:S01]  /*1670*/  R2UR UR35, R15 ;  /* 0x000000000f2372ca */ /* 0x000fe200000e0000 */
[----:B------:R-:W-:Y:S01]  /*1680*/  UISETP.GE.U32.AND UP0, UPT, UR13, 0x7f, UPT ;  /* 0x0000007f0d00788c */ /* 0x000fe2000bf06070 */
[----:B------:R-:W-:Y:S01]  /*1690*/  R2UR UR11, R14 ;  /* 0x000000000e0b72ca */ /* 0x000fe200000e0000 */
[----:B------:R-:W-:Y:S01]  /*16a0*/  ULEA UR8, UR6, UR4, 0x3 ;  /* 0x0000000406087291 */ /* 0x000fe2000f8e18ff */
[----:B------:R-:W-:-:S08]  /*16b0*/  UMOV UR24, URZ ;  /* 0x000000ff00187c82 */ /* 0x000fd00008000000 */
[----:B------:R1:W2:Y:S01]  /*16c0*/  SYNCS.PHASECHK.TRANS64.TRYWAIT P0, [UR8+0x20], R2 ;  /* 0x00002002ff0075a7 */ /* 0x0002a20008001108 */
[----:B------:R-:W-:Y:S02]  /*16d0*/  USHF.L.U32 UR35, UR35, 0x6, URZ ;  /* 0x0000000623237899 */ /* 0x000fe400080006ff */
[----:B------:R-:W-:Y:S01]  /*16e0*/  USHF.L.U32 UR11, UR11, 0x8, URZ ;  /* 0x000000080b0b7899 */ /* 0x000fe200080006ff */
[----:B------:R-:W-:Y:S11]  /*16f0*/  BRA.U !UP0, `(.L_x_20) ;  /* 0x0000000108a87547 */ /* 0x000ff6000b800000 */
[----:B------:R-:W-:Y:S01]  /*1700*/  UMOV UR16, URZ ;  /* 0x000000ff00107c82 */ /* 0x000fe20008000000 */
[----:B------:R-:W-:-:S05]  /*1710*/  UMOV UR17, UR6 ;  /* 0x0000000600117c82 */ /* 0x000fca0008000000 */
.L_x_25:
[----:B-1----:R-:W-:Y:S01]  /*1720*/  ULEA UR33, UR17, UR4, 0x3 ;  /* 0x0000000411217291 */ /* 0x002fe2000f8e18ff */
[----:B--2---:R-:W-:Y:S01]  /*1730*/  @!P5 MOV R3, 0xa000 ;  /* 0x0000a0000003d802 */ /* 0x004fe20000000f00 */
[----:B--2---:R-:W-:Y:S10]  /*1740*/  @P0 BRA `(.L_x_21) ;  /* 0x00000000000c0947 */ /* 0x004ff40003800000 */
[----:B------:R-:W-:-:S04]  /*1750*/  SHF.L.U32 R4, R17, 0x1f, RZ ;  /* 0x0000001f11047819 */ /* 0x000fc800000006ff */
[----:B------:R-:W2:Y:S02]  /*1760*/  SYNCS.PHASECHK.TRANS64.TRYWAIT P0, [UR33+0x20], R4 ;  /* 0x00002004ff0075a7 */ /* 0x000ea40008001121 */
[----:B--2---:R-:W-:Y:S05]  /*1770*/  @!P0 BRA `(.L_x_22) ;  /* 0x0000007400cc8947 */ /* 0x004fea0003800000 */
.L_x_21:
[----:B------:R2:W-:Y:S01]  /*1780*/  @!P5 SYNCS.ARRIVE.TRANS64 RZ, [UR33], R3 ;  /* 0x00000003ffffd9a7 */ /* 0x0005e20008000021 */
[----:B------:R-:W-:Y:S04]  /*1790*/  BSSY.RECONVERGENT B0, `(.L_x_23) ;  /* 0x0000003000007945 */ /* 0x000fe80003800200 */
[----:B------:R-:W-:Y:S05]  /*17a0*/  @P4 BRA `(.L_x_24) ;  /* 0x0000000000044947 */ /* 0x000fea0003800000 */
[----:B------:R-:W-:Y:S05]  /*17b0*/  BPT.TRAP 0x1 ;  /* 0x000000040000795c */ /* 0x000fea0000300000 */
.L_x_24:
[----:B------:R-:W-:Y:S05]  /*17c0*/  BSYNC.RECONVERGENT B0 ;  /* 0x0000000000007941 */ /* 0x000fea0003800200 */
.L_x_23:
[----:B------:R-:W-:Y:S02]  /*17d0*/  UIADD3 UR6, UPT, UPT, UR17, 0x1, URZ ;  /* 0x0000000111067890 */ /* 0x000fe4000fffe0ff */
[----:B------:R-:W-:Y:S02]  /*17e0*/  ULEA UR32, UR17, UR4, 0xd ;  /* 0x0000000411207291 */ /* 0x000fe4000f8e68ff */
[----:B------:R-:W-:Y:S02]  /*17f0*/  UISETP.NE.AND UP0, UPT, UR6, 0x4, UPT ;  /* 0x000000040600788c */ /* 0x000fe4000bf05270 */
[----:B------:R-:W-:Y:S02]  /*1800*/  UIADD3 UR26, UP1, UPT, UR22, 0x80, URZ ;  /* 0x00000080161a7890 */ /* 0x000fe4000ff3e0ff */
[----:B------:R-:W-:Y:S02]  /*1810*/  USEL UR9, URZ, 0x1, UP0 ;  /* 0x00000001ff097887 */ /* 0x000fe40008000000 */
[----:B------:R-:W-:-:S02]  /*1820*/  USEL UR6, UR6, URZ, UP0 ;  /* 0x000000ff06067287 */ /* 0x000fc40008000000 */
[----:B------:R-:W-:Y:S02]  /*1830*/  UIADD3 UR20, UP0, UPT, UR22, 0x180, URZ ;  /* 0x0000018016147890 */ /* 0x000fe4000ff1e0ff */
[----:B------:R-:W-:Y:S01]  /*1840*/  ULEA UR8, UR6, UR4, 0x3 ;  /* 0x0000000406087291 */ /* 0x000fe2000f8e18ff */
[----:B------:R-:W-:Y:S01]  /*1850*/  LOP3.LUT R17, R17, UR9, RZ, 0x3c, !PT ;  /* 0x0000000911117c12 */ /* 0x000fe2000f8e3cff */
[----:B------:R-:W-:Y:S02]  /*1860*/  USHF.L.U32 UR34, UR16, 0x6, URZ ;  /* 0x0000000610227899 */ /* 0x000fe400080006ff */
[----:B------:R-:W-:Y:S01]  /*1870*/  UIADD3.X UR27, UPT, UPT, URZ, UR23, URZ, UP1, !UPT ;  /* 0x00000017ff1b7290 */ /* 0x000fe20008ffe4ff */
[----:B-1----:R-:W-:Y:S01]  /*1880*/  SHF.L.U32 R2, R17, 0x1f, RZ ;  /* 0x0000001f11027819 */ /* 0x002fe200000006ff */
[----:B------:R-:W-:Y:S02]  /*1890*/  UIADD3 UR32, UPT, UPT, UR32, 0x8800, URZ ;  /* 0x0000880020207890 */ /* 0x000fe4000fffe0ff */
[----:B------:R-:W-:Y:S01]  /*18a0*/  UIADD3.X UR21, UPT, UPT, URZ, UR23, URZ, UP0, !UPT ;  /* 0x00000017ff157290 */ /* 0x000fe200087fe4ff */
[----:B------:R1:W1:Y:S01]  /*18b0*/  SYNCS.PHASECHK.TRANS64.TRYWAIT P0, [UR8+0x20], R2 ;  /* 0x00002002ff0075a7 */ /* 0x0002620008001108 */
[----:B------:R-:W-:Y:S01]  /*18c0*/  ULEA UR8, UR17, UR4, 0xf ;  /* 0x0000000411087291 */ /* 0x000fe2000f8e78ff */
[----:B------:R-:W-:Y:S01]  /*18d0*/  UMOV UR18, 0x0 ;  /* 0x0000000000127882 */ /* 0x000fe20000000000 */
[----:B------:R-:W-:-:S02]  /*18e0*/  UMOV UR19, 0x10000000 ;  /* 0x1000000000137882 */ /* 0x000fc40000000000 */
[----:B------:R-:W-:Y:S01]  /*18f0*/  UIADD3 UR8, UPT, UPT, UR8, 0x10800, URZ ;  /* 0x0001080008087890 */ /* 0x000fe2000fffe0ff */
[----:B------:R1:W-:Y:S01]  /*1900*/  UTMALDG.3D [UR32], [UR26], desc[UR18] ;  /* 0x000012201a0075b4 */ /* 0x0003e20008011000 */
[----:B------:R-:W-:Y:S01]  /*1910*/  UMOV UR12, UR36 ;  /* 0x00000024000c7c82 */ /* 0x000fe20008000000 */
[----:B------:R-:W-:Y:S01]  /*1920*/  UMOV UR9, UR33 ;  /* 0x0000002100097c82 */ /* 0x000fe20008000000 */
[----:B------:R-:W-:Y:S01]  /*1930*/  UMOV UR10, UR34 ;  /* 0x00000022000a7c82 */ /* 0x000fe20008000000 */
[----:B------:R-:W-:Y:S01]  /*1940*/  UIADD3 UR16, UPT, UPT, UR16, 0x1, URZ ;  /* 0x0000000110107890 */ /* 0x000fe2000fffe0ff */
[----:B------:R-:W-:Y:S01]  /*1950*/  UMOV UR24, UR5 ;  /* 0x0000000500187c82 */ /* 0x000fe20008000000 */
[----:B------:R-:W-:Y:S02]  /*1960*/  UMOV UR17, UR6 ;  /* 0x0000000600117c82 */ /* 0x000fe40008000000 */
[----:B------:R1:W-:Y:S01]  /*1970*/  UTMALDG.3D [UR8], [UR20], desc[UR18] ;  /* 0x00001208140075b4 */ /* 0x0003e20008011000 */
[----:B------:R-:W-:-:S09]  /*1980*/  UISETP.NE.AND UP0, UPT, UR16, UR5, UPT ;  /* 0x000000051000728c */ /* 0x000fd2000bf05270 */
[----:B------:R-:W-:Y:S05]  /*1990*/  BRA.U UP0, `(.L_x_25) ;  /* 0xfffffffd00607547 */ /* 0x000fea000b83ffff */
.L_x_20:
[----:B-1----:R-:W-:Y:S01]  /*19a0*/  ULEA UR8, UR6, UR4, 0x3 ;  /* 0x0000000406087291 */ /* 0x002fe2000f8e18ff */
[----:B------:R-:W-:Y:S01]  /*19b0*/  SHF.L.U32 R2, R17, 0x1f, RZ ;  /* 0x0000001f11027819 */ /* 0x000fe200000006ff */
[----:B------:R-:W-:Y:S01]  /*19c0*/  @!P1 SYNCS.ARRIVE.TRANS64.A1T0 RZ, [UR4+0x88], RZ ;  /* 0x000088ffffff99a7 */ /* 0x000fe20008100004 */
[----:B------:R-:W-:-:S06]  /*19d0*/  UISETP.GT.AND UP0, UPT, UR15, UR14, UPT ;  /* 0x0000000e0f00728c */ /* 0x000fcc000bf04270 */
[----:B--2---:R1:W2:Y:S03]  /*19e0*/  SYNCS.PHASECHK.TRANS64.TRYWAIT P0, [UR8+0x20], R2 ;  /* 0x00002002ff0075a7 */ /* 0x0042a60008001108 */
[----:B------:R-:W-:Y:S05]  /*19f0*/  BRA.U !UP0, `(.L_x_26) ;  /* 0x0000000108ac7547 */ /* 0x000fea000b800000 */
[----:B------:R-:W-:Y:S01]  /*1a00*/  UIADD3 UR21, UPT, UPT, UR7, UR24, URZ ;  /* 0x0000001807157290 */ /* 0x000fe2000fffe0ff */
[----:B------:R-:W-:-:S11]  /*1a10*/  UMOV UR25, UR6 ;  /* 0x0000000600197c82 */ /* 0x000fd60008000000 */
.L_x_31:
[----:B-1----:R-:W-:Y:S01]  /*1a20*/  ULEA UR17, UR25, UR4, 0x3 ;  /* 0x0000000419117291 */ /* 0x002fe2000f8e18ff */
[----:B--2---:R-:W-:Y:S01]  /*1a30*/  @!P5 MOV R3, 0xa000 ;  /* 0x0000a0000003d802 */ /* 0x004fe20000000f00 */
[----:B--2---:R-:W-:Y:S10]  /*1a40*/  @P0 BRA `(.L_x_27) ;  /* 0x00000000000c0947 */ /* 0x004ff40003800000 */
[----:B------:R-:W-:-:S04]  /*1a50*/  SHF.L.U32 R4, R17, 0x1f, RZ ;  /* 0x0000001f11047819 */ /* 0x000fc800000006ff */
[----:B------:R-:W2:Y:S02]  /*1a60*/  SYNCS.PHASECHK.TRANS64.TRYWAIT P0, [UR17+0x20], R4 ;  /* 0x00002004ff0075a7 */ /* 0x000ea40008001111 */
[----:B--2---:R-:W-:Y:S05]  /*1a70*/  @!P0 BRA `(.L_x_28) ;  /* 0x0000007400248947 */ /* 0x004fea0003800000 */
.L_x_27:
[----:B------:R2:W-:Y:S01]  /*1a80*/  @!P5 SYNCS.ARRIVE.TRANS64 RZ, [UR17], R3 ;  /* 0x00000003ffffd9a7 */ /* 0x0005e20008000011 */
[----:B------:R-:W-:Y:S04]  /*1a90*/  BSSY.RECONVERGENT B0, `(.L_x_29) ;  /* 0x0000003000007945 */ /* 0x000fe80003800200 */
[----:B------:R-:W-:Y:S05]  /*1aa0*/  @P4 BRA `(.L_x_30) ;  /* 0x0000000000044947 */ /* 0x000fea0003800000 */
[----:B------:R-:W-:Y:S05]  /*1ab0*/  BPT.TRAP 0x1 ;  /* 0x000000040000795c */ /* 0x000fea0000300000 */
.L_x_30:
[----:B------:R-:W-:Y:S05]  /*1ac0*/  BSYNC.RECONVERGENT B0 ;  /* 0x0000000000007941 */ /* 0x000fea0003800200 */
.L_x_29:
        /* <DEDUP_REMOVED lines=10> */
[----:B------:R-:W-:Y:S01]  /*1b70*/  UIADD3 UR16, UPT, UPT, UR16, 0x8800, URZ ;  /* 0x0000880010107890 */ /* 0x000fe2000fffe0ff */
[----:B-1----:R-:W-:Y:S01]  /*1b80*/  SHF.L.U32 R2, R17, 0x1f, RZ ;  /* 0x0000001f11027819 */ /* 0x002fe200000006ff */
[----:B------:R-:W-:Y:S02]  /*1b90*/  UIADD3.X UR31, UPT, UPT, URZ, UR23, URZ, UP1, !UPT ;  /* 0x00000017ff1f7290 */ /* 0x000fe40008ffe4ff */
[----:B------:R-:W-:Y:S01]  /*1ba0*/  UIADD3.X UR29, UPT, UPT, URZ, UR23, URZ, UP0, !UPT ;  /* 0x00000017ff1d7290 */ /* 0x000fe200087fe4ff */
[----:B------:R1:W1:Y:S01]  /*1bb0*/  SYNCS.PHASECHK.TRANS64.TRYWAIT P0, [UR8+0x20], R2 ;  /* 0x00002002ff0075a7 */ /* 0x0002620008001108 */
[----:B------:R-:W-:Y:S01]  /*1bc0*/  ULEA UR8, UR25, UR4, 0xf ;  /* 0x0000000419087291 */ /* 0x000fe2000f8e78ff */
[----:B------:R-:W-:Y:S01]  /*1bd0*/  UMOV UR26, 0x0 ;  /* 0x00000000001a7882 */ /* 0x000fe20000000000 */
[----:B------:R-:W-:-:S02]  /*1be0*/  UMOV UR27, 0x10000000 ;  /* 0x10000000001b7882 */ /* 0x000fc40000000000 */
[----:B------:R-:W-:Y:S01]  /*1bf0*/  UIADD3 UR8, UPT, UPT, UR8, 0x10800, URZ ;  /* 0x0001080008087890 */ /* 0x000fe2000fffe0ff */
[----:B------:R-:W-:Y:S01]  /*1c00*/  UMOV UR19, UR35 ;  /* 0x0000002300137c82 */ /* 0x000fe20008000000 */
[----:B------:R-:W-:Y:S01]  /*1c10*/  UMOV UR20, UR36 ;  /* 0x0000002400147c82 */ /* 0x000fe20008000000 */
[----:B------:R-:W-:Y:S01]  /*1c20*/  UMOV UR12, UR36 ;  /* 0x00000024000c7c82 */ /* 0x000fe20008000000 */
[----:B------:R-:W-:Y:S01]  /*1c30*/  UMOV UR9, UR17 ;  /* 0x0000001100097c82 */ /* 0x000fe20008000000 */
[----:B------:R-:W-:Y:S01]  /*1c40*/  UMOV UR10, UR18 ;  /* 0x00000012000a7c82 */ /* 0x000fe20008000000 */
[----:B------:R1:W-:Y:S01]  /*1c50*/  UTMALDG.3D [UR16], [UR30], desc[UR26] ;  /* 0x00001a101e0075b4 */ /* 0x0003e20008011000 */
[----:B------:R-:W-:Y:S01]  /*1c60*/  UIADD3 UR24, UPT, UPT, UR24, 0x1, URZ ;  /* 0x0000000118187890 */ /* 0x000fe2000fffe0ff */
[----:B------:R-:W-:-:S03]  /*1c70*/  UMOV UR25, UR6 ;  /* 0x0000000600197c82 */ /* 0x000fc60008000000 */
[----:B------:R-:W-:Y:S01]  /*1c80*/  UISETP.NE.AND UP0, UPT, UR24, UR21, UPT ;  /* 0x000000151800728c */ /* 0x000fe2000bf05270 */
[----:B------:R1:W-:Y:S08]  /*1c90*/  UTMALDG.3D [UR8], [UR28], desc[UR26] ;  /* 0x00001a081c0075b4 */ /* 0x0003f00008011000 */
[----:B------:R-:W-:Y:S05]  /*1ca0*/  BRA.U UP0, `(.L_x_31) ;  /* 0xfffffffd005c7547 */ /* 0x000fea000b83ffff */
.L_x_26:
[C---:B-1----:R-:W-:Y:S01]  /*1cb0*/  LEA R2, R16.reuse, UR4, 0x3 ;  /* 0x0000000410027c11 */ /* 0x042fe2000f8e18ff */
[----:B------:R-:W-:Y:S01]  /*1cc0*/  NOP ;  /* 0x0000000000007918 */ /* 0x000fe20000000000 */
[----:B--2---:R-:W-:Y:S02]  /*1cd0*/  SHF.L.U32 R3, R13, 0x1f, RZ ;  /* 0x0000001f0d037819 */ /* 0x004fe400000006ff */
[----:B------:R-:W-:Y:S02]  /*1ce0*/  LEA R4, R16, UR4, 0x4 ;  /* 0x0000000410047c11 */ /* 0x000fe4000f8e20ff */
[----:B------:R-:W1:Y:S02]  /*1cf0*/  SYNCS.PHASECHK.TRANS64.TRYWAIT P0, [R2+URZ+0x90], R3 ;  /* 0x00009003020075a7 */ /* 0x000e6400080011ff */
[----:B-1----:R-:W-:Y:S05]  /*1d00*/  @!P0 BRA `(.L_x_32) ;  /* 0x0000007000988947 */ /* 0x002fea0003800000 */
.L_x_134:
[----:B------:R-:W2:Y:S01]  /*1d10*/  LDS.128 R4, [R4+0x120] ;  /* 0x0001200004047984 */ /* 0x000ea20000000c00 */
[----:B---3--:R-:W-:Y:S01]  /*1d20*/  ISETP.GE.AND P0, PT, R40, 0x1, PT ;  /* 0x000000012800780c */ /* 0x008fe20003f06270 */
[----:B-1----:R-:W-:Y:S01]  /*1d30*/  VIADD R2, R2, 0xa0 ;  /* 0x000000a002027836 */ /* 0x002fe20000000000 */
[----:B------:R-:W-:Y:S01]  /*1d40*/  @!PT LDS RZ, [RZ] ;  /* 0x00000000fffff984 */ /* 0x000fe20000000800 */
[----:B------:R-:W-:Y:S01]  /*1d50*/  @!PT LDS RZ, [RZ] ;  /* 0x00000000fffff984 */ /* 0x000fe20000000800 */
[----:B------:R-:W-:Y:S01]  /*1d60*/  @!PT LDS RZ, [RZ] ;  /* 0x00000000fffff984 */ /* 0x000fe20000000800 */
[----:B------:R-:W-:Y:S01]  /*1d70*/  @!PT LDS RZ, [RZ] ;  /* 0x00000000fffff984 */ /* 0x000fe20000000800 */
[----:B------:R1:W-:Y:S06]  /*1d80*/  MEMBAR.ALL.CTA ;  /* 0x0000000000007992 */ /* 0x0003ec0000008000 */
[----:B-1----:R-:W1:Y:S01]  /*1d90*/  FENCE.VIEW.ASYNC.S ;  /* 0x00000000000073c6 */ /* 0x002e620000000000 */
[----:B------:R-:W-:-:S04]  /*1da0*/  PRMT R2, RZ, 0x654, R2 ;  /* 0x00000654ff027816 */ /* 0x000fc80000000002 */
[----:B-1----:R1:W-:Y:S01]  /*1db0*/  SYNCS.ARRIVE.TRANS64.RED.A1T0 RZ, [R2+URZ], RZ ;  /* 0x000000ff02ff79a7 */ /* 0x0023e200081004ff */
[----:B--2---:R-:W-:-:S13]  /*1dc0*/  LOP3.LUT P2, RZ, R6, 0x1, RZ, 0xc0, !PT ;  /* 0x0000000106ff7812 */ /* 0x004fda000784c0ff */
[----:B------:R-:W-:Y:S01]  /*1dd0*/  @P2 SHF.R.U32.HI R3, RZ, 0x10, R5 ;  /* 0x00000010ff032819 */ /* 0x000fe20000011605 */
[----:B------:R-:W-:Y:S01]  /*1de0*/  VOTEU.ANY UP0, P2 ;  /* 0x0000000000ff7886 */ /* 0x000fe20001000100 */
[----:B------:R-:W-:Y:S02]  /*1df0*/  @P2 MOV R10, R4 ;  /* 0x00000004000a2202 */ /* 0x000fe40000000f00 */
[----:B------:R-:W-:Y:S02]  /*1e00*/  @P2 R2UR.BROADCAST UR8, R3 ;  /* 0x00000000030822ca */ /* 0x000fe400008e0000 */
[----:B------:R-:W-:-:S11]  /*1e10*/  @P2 LOP3.LUT R9, R5, 0xffff, RZ, 0xc0, !PT ;  /* 0x0000ffff05092812 */ /* 0x000fd600078ec0ff */
[----:B------:R-:W-:Y:S01]  /*1e20*/  @UP0 UMOV UR36, UR8 ;  /* 0x0000000800240c82 */ /* 0x000fe20008000000 */
[----:B-1----:R-:W-:Y:S05]  /*1e30*/  @!P0 BRA `(.L_x_33) ;  /* 0x0000000000b88947 */ /* 0x002fea0003800000 */
[----:B------:R-:W4:Y:S01]  /*1e40*/  LDC.64 R4, c[0x0][0xb18] ;  /* 0x0002c600ff047b82 */ /* 0x000f220000000a00 */
[----:B------:R-:W-:-:S07]  /*1e50*/  ISETP.NE.AND P3, PT, R40, 0x1, PT ;  /* 0x000000012800780c */ /* 0x000fce0003f65270 */
[----:B------:R-:W1:Y:S08]  /*1e60*/  LDC.64 R6, c[0x0][0xb10] ;  /* 0x0002c400ff067b82 */ /* 0x000e700000000a00 */
[----:B------:R-:W2:Y:S08]  /*1e70*/  LDC R14, c[0x0][0xb20] ;  /* 0x0002c800ff0e7b82 */ /* 0x000eb00000000800 */
[----:B------:R-:W3:Y:S01]  /*1e80*/  LDC R15, c[0x0][0xb0c] ;  /* 0x0002c300ff0f7b82 */ /* 0x000ee20000000800 */
[----:B----4-:R-:W-:Y:S01]  /*1e90*/  IMAD.HI.U32 R19, R0, R5, RZ ;  /* 0x0000000500137227 */ /* 0x010fe200078e00ff */
[----:B------:R-:W-:-:S03]  /*1ea0*/  ISETP.NE.AND P0, PT, R4, 0x1, PT ;  /* 0x000000010400780c */ /* 0x000fc60003f05270 */
[----:B------:R-:W-:-:S03]  /*1eb0*/  IMAD.HI.U32 R5, R9, R5, RZ ;  /* 0x0000000509057227 */ /* 0x000fc600078e00ff */
[----:B------:R-:W4:Y:S01]  /*1ec0*/  LDC.64 R2, c[0x0][0xb28] ;  /* 0x0002ca00ff027b82 */ /* 0x000f220000000a00 */
[----:B-1----:R-:W-:-:S04]  /*1ed0*/  IMAD.HI.U32 R20, R8, R6, RZ ;  /* 0x0000000608147227 */ /* 0x002fc800078e00ff */
[----:B------:R-:W-:Y:S01]  /*1ee0*/  IMAD.HI.U32 R21, R10, R6, RZ ;  /* 0x000000060a157227 */ /* 0x000fe200078e00ff */
[----:B------:R-:W-:Y:S02]  /*1ef0*/  SHF.R.U32.HI R20, RZ, R7, R20 ;  /* 0x00000007ff147219 */ /* 0x000fe40000011614 */
[-C--:B--2---:R-:W-:Y:S02]  /*1f00*/  SHF.R.U32.HI R19, RZ, R14.reuse, R19 ;  /* 0x0000000eff137219 */ /* 0x084fe40000011613 */
[----:B------:R-:W-:Y:S02]  /*1f10*/  SHF.R.U32.HI R5, RZ, R14, R5 ;  /* 0x0000000eff057219 */ /* 0x000fe40000011605 */
[----:B------:R-:W-:Y:S02]  /*1f20*/  SEL R19, R0, R19, !P0 ;  /* 0x0000001300137207 */ /* 0x000fe40004000000 */
[----:B------:R-:W-:Y:S02]  /*1f30*/  SHF.R.U32.HI R21, RZ, R7, R21 ;  /* 0x00000007ff157219 */ /* 0x000fe40000011615 */
[----:B---3--:R-:W-:-:S02]  /*1f40*/  ISETP.NE.AND P1, PT, R15, 0x1, PT ;  /* 0x000000010f00780c */ /* 0x008fc40003f25270 */
[----:B------:R-:W-:Y:S02]  /*1f50*/  SEL R5, R9, R5, !P0 ;  /* 0x0000000509057207 */ /* 0x000fe40004000000 */
[----:B------:R-:W-:Y:S02]  /*1f60*/  SEL R20, R8, R20, !P1 ;  /* 0x0000001408147207 */ /* 0x000fe40004800000 */
[----:B------:R-:W-:Y:S01]  /*1f70*/  SEL R21, R10, R21, !P1 ;  /* 0x000000150a157207 */ /* 0x000fe20004800000 */
[----:B----4-:R-:W-:-:S04]  /*1f80*/  IMAD.HI.U32 R18, R19, R2, RZ ;  /* 0x0000000213127227 */ /* 0x010fc800078e00ff */
        /* <DEDUP_REMOVED lines=10> */
[----:B------:R-:W-:-:S04]  /*2030*/  @!P0 IMAD.HI.U32 R7, R21, R2, RZ ;  /* 0x0000000215078227 */ /* 0x000fc800078e00ff */
[----:B------:R-:W-:Y:S01]  /*2040*/  IMAD.MOV R2, RZ, RZ, -R6 ;  /* 0x000000ffff027224 */ /* 0x000fe200078e0a06 */
[----:B------:R-:W-:Y:S02]  /*2050*/  @!P0 SHF.R.U32.HI R3, RZ, R3, R7 ;  /* 0x00000003ff038219 */ /* 0x000fe40000011607 */
[----:B------:R-:W-:Y:S01]  /*2060*/  IADD3 R7, PT, PT, -R5, RZ, RZ ;  /* 0x000000ff05077210 */ /* 0x000fe20007ffe1ff */
[----:B------:R-:W-:Y:S01]  /*2070*/  IMAD R2, R40, R2, R5 ;  /* 0x0000000228027224 */ /* 0x000fe200078e0205 */
        /* <DEDUP_REMOVED lines=10> */
.L_x_33:
[----:B------:R-:W1:Y:S02]  /*2120*/  LDCU UR8, c[0x0][0xb30] ;  /* 0x00016600ff0877ac */ /* 0x000e640008000800 */
[----:B-1----:R-:W-:-:S09]  /*2130*/  UISETP.NE.AND UP0, UPT, UR8, 0x1, UPT ;  /* 0x000000010800788c */ /* 0x002fd2000bf05270 */
[----:B------:R-:W-:Y:S05]  /*2140*/  BRA.U UP0, `(.L_x_34) ;  /* 0x0000000100407547 */ /* 0x000fea000b800000 */
[----:B------:R-:W1:Y:S08]  /*2150*/  LDC.64 R4, c[0x0][0xb10] ;  /* 0x0002c400ff047b82 */ /* 0x000e700000000a00 */
[----:B------:R-:W2:Y:S08]  /*2160*/  LDC.64 R2, c[0x0][0xb18] ;  /* 0x0002c600ff027b82 */ /* 0x000eb00000000a00 */
[----:B------:R-:W3:Y:S08]  /*2170*/  LDC R6, c[0x0][0xb20] ;  /* 0x0002c800ff067b82 */ /* 0x000ef00000000800 */
[----:B------:R-:W4:Y:S01]  /*2180*/  LDC R7, c[0x0][0xb0c] ;  /* 0x0002c300ff077b82 */ /* 0x000f220000000800 */
[----:B-1----:R-:W-:-:S05]  /*2190*/  IMAD.HI.U32 R4, R10, R4, RZ ;  /* 0x000000040a047227 */ /* 0x002fca00078e00ff */
[----:B------:R-:W-:Y:S01]  /*21a0*/  SHF.R.U32.HI R4, RZ, R5, R4 ;  /* 0x00000005ff047219 */ /* 0x000fe20000011604 */
[----:B--2---:R-:W-:Y:S01]  /*21b0*/  IMAD.HI.U32 R3, R9, R3, RZ ;  /* 0x0000000309037227 */ /* 0x004fe200078e00ff */
[----:B------:R-:W-:-:S04]  /*21c0*/  ISETP.NE.AND P0, PT, R2, 0x1, PT ;  /* 0x000000010200780c */ /* 0x000fc80003f05270 */
[----:B---3--:R-:W-:-:S04]  /*21d0*/  SHF.R.U32.HI R3, RZ, R6, R3 ;  /* 0x00000006ff037219 */ /* 0x008fc80000011603 */
[----:B------:R-:W-:Y:S02]  /*21e0*/  SEL R3, R9, R3, !P0 ;  /* 0x0000000309037207 */ /* 0x000fe40004000000 */
[----:B----4-:R-:W-:-:S04]  /*21f0*/  ISETP.NE.AND P1, PT, R7, 0x1, PT ;  /* 0x000000010700780c */ /* 0x010fc80003f25270 */
[----:B------:R-:W-:-:S05]  /*2200*/  SEL R4, R10, R4, !P1 ;  /* 0x000000040a047207 */ /* 0x000fca0004800000 */
[----:B------:R-:W-:Y:S02]  /*2210*/  IMAD.IADD R5, R3, 0x1, -R4 ;  /* 0x0000000103057824 */ /* 0x000fe400078e0a04 */
[----:B------:R-:W-:Y:S02]  /*2220*/  IMAD.IADD R3, R4, 0x1, -R3 ;  /* 0x0000000104037824 */ /* 0x000fe400078e0a03 */
[----:B------:R-:W-:Y:S02]  /*2230*/  IMAD R10, R5, R7, R10 ;  /* 0x00000007050a7224 */ /* 0x000fe400078e020a */
[----:B------:R-:W-:-:S07]  /*2240*/  IMAD R9, R3, R2, R9 ;  /* 0x0000000203097224 */ /* 0x000fce00078e0209 */
.L_x_34:
[----:B------:R-:W-:Y:S01]  /*2250*/  VIADD R16, R16, 0x1 ;  /* 0x0000000110107836 */ /* 0x000fe20000000000 */
[----:B------:R-:W-:Y:S01]  /*2260*/  PLOP3.LUT P1, PT, PT, PT, PT, 0x80, 0x8 ;  /* 0x000000000008781c */ /* 0x000fe20003f2f070 */
[----:B------:R-:W-:Y:S02]  /*2270*/  IMAD.IADD R15, R10, 0x1, R87 ;  /* 0x000000010a0f7824 */ /* 0x000fe400078e0257 */
[----:B------:R-:W-:Y:S01]  /*2280*/  IMAD.IADD R14, R9, 0x1, R86 ;  /* 0x00000001090e7824 */ /* 0x000fe200078e0256 */
[----:B------:R-:W-:-:S04]  /*2290*/  ISETP.NE.AND P0, PT, R16, 0x2, PT ;  /* 0x000000021000780c */ /* 0x000fc80003f05270 */
[----:B------:R-:W-:Y:S02]  /*22a0*/  SEL R2, RZ, 0x1, P0 ;  /* 0x00000001ff027807 */ /* 0x000fe40000000000 */
[----:B------:R-:W-:Y:S02]  /*22b0*/  SEL R16, R16, RZ, P0 ;  /* 0x000000ff10107207 */ /* 0x000fe40000000000 */
[----:B------:R-:W-:Y:S01]  /*22c0*/  LOP3.LUT R13, R13, R2, RZ, 0x3c, !PT ;  /* 0x000000020d0d7212 */ /* 0x000fe200078e3cff */
[----:B------:R-:W-:Y:S06]  /*22d0*/  @P2 BRA `(.L_x_35) ;  /* 0xfffffff000982947 */ /* 0x000fec000383ffff */
[----:B------:R-:W-:Y:S01]  /*22e0*/  UIADD3 UR4, UPT, UPT, UR4, 0x20, URZ ;  /* 0x0000002004047890 */ /* 0x000fe2000fffe0ff */
[----:B------:R-:W-:-:S03]  /*22f0*/  SHF.L.U32 R2, R17, 0x1f, RZ ;  /* 0x0000001f11027819 */ /* 0x000fc600000006ff */
[----:B------:R-:W-:-:S09]  /*2300*/  ULEA UR5, UR6, UR4, 0x3 ;  /* 0x0000000406057291 */ /* 0x000fd2000f8e18ff */
[----:B------:R-:W1:Y:S02]  /*2310*/  SYNCS.PHASECHK.TRANS64.TRYWAIT P0, [UR5], R2 ;  /* 0x00000002ff0075a7 */ /* 0x000e640008001105 */
[----:B-1----:R-:W-:Y:S05]  /*2320*/  @!P0 BRA `(.L_x_36) ;  /* 0x0000006c00248947 */ /* 0x002fea0003800000 */
.L_x_136:
[----:B------:R-:W-:-:S04]  /*2330*/  UIADD3 UR6, UPT, UPT, UR6, 0x1, URZ ;  /* 0x0000000106067890 */ /* 0x000fc8000fffe0ff */
[----:B------:R-:W-:-:S04]  /*2340*/  UISETP.NE.AND UP0, UPT, UR6, 0x4, UPT ;  /* 0x000000040600788c */ /* 0x000fc8000bf05270 */
[----:B------:R-:W-:Y:S02]  /*2350*/  USEL UR7, URZ, 0x1, UP0 ;  /* 0x00000001ff077887 */ /* 0x000fe40008000000 */
[----:B------:R-:W-:-:S04]  /*2360*/  USEL UR6, UR6, URZ, UP0 ;  /* 0x000000ff06067287 */ /* 0x000fc80008000000 */
[----:B------:R-:W-:Y:S01]  /*2370*/  ULEA UR5, UR6, UR4, 0x3 ;  /* 0x0000000406057291 */ /* 0x000fe2000f8e18ff */
[----:B-1----:R-:W-:-:S04]  /*2380*/  LOP3.LUT R2, R17, UR7, RZ, 0x3c, !PT ;  /* 0x0000000711027c12 */ /* 0x002fc8000f8e3cff */
[----:B------:R-:W-:-:S04]  /*2390*/  SHF.L.U32 R3, R2, 0x1f, RZ ;  /* 0x0000001f02037819 */ /* 0x000fc800000006ff */
[----:B------:R-:W1:Y:S02]  /*23a0*/  SYNCS.PHASECHK.TRANS64.TRYWAIT P0, [UR5], R3 ;  /* 0x00000003ff0075a7 */ /* 0x000e640008001105 */
[----:B-1----:R-:W-:Y:S05]  /*23b0*/  @!P0 BRA `(.L_x_37) ;  /* 0x0000006c00188947 */ /* 0x002fea0003800000 */
.L_x_138:
[----:B------:R-:W-:-:S04]  /*23c0*/  UIADD3 UR6, UPT, UPT, UR6, 0x1, URZ ;  /* 0x0000000106067890 */ /* 0x000fc8000fffe0ff */
[----:B------:R-:W-:-:S04]  /*23d0*/  UISETP.NE.AND UP0, UPT, UR6, 0x4, UPT ;  /* 0x000000040600788c */ /* 0x000fc8000bf05270 */
[----:B------:R-:W-:Y:S02]  /*23e0*/  USEL UR7, URZ, 0x1, UP0 ;  /* 0x00000001ff077887 */ /* 0x000fe40008000000 */
[----:B------:R-:W-:-:S04]  /*23f0*/  USEL UR6, UR6, URZ, UP0 ;  /* 0x000000ff06067287 */ /* 0x000fc80008000000 */
[----:B------:R-:W-:Y:S01]  /*2400*/  ULEA UR5, UR6, UR4, 0x3 ;  /* 0x0000000406057291 */ /* 0x000fe2000f8e18ff */
[----:B------:R-:W-:-:S04]  /*2410*/  LOP3.LUT R2, R2, UR7, RZ, 0x3c, !PT ;  /* 0x0000000702027c12 */ /* 0x000fc8000f8e3cff */
[----:B-1----:R-:W-:-:S04]  /*2420*/  SHF.L.U32 R3, R2, 0x1f, RZ ;  /* 0x0000001f02037819 */ /* 0x002fc800000006ff */
[----:B------:R-:W1:Y:S02]  /*2430*/  SYNCS.PHASECHK.TRANS64.TRYWAIT P0, [UR5], R3 ;  /* 0x00000003ff0075a7 */ /* 0x000e640008001105 */
[----:B-1----:R-:W-:Y:S05]  /*2440*/  @!P0 BRA `(.L_x_38) ;  /* 0x0000006c000c8947 */ /* 0x002fea0003800000 */
.L_x_140:
[----:B------:R-:W-:-:S04]  /*2450*/  UIADD3 UR6, UPT, UPT, UR6, 0x1, URZ ;  /* 0x0000000106067890 */ /* 0x000fc8000fffe0ff */
[----:B------:R-:W-:-:S04]  /*2460*/  UISETP.NE.AND UP0, UPT, UR6, 0x4, UPT ;  /* 0x000000040600788c */ /* 0x000fc8000bf05270 */
[----:B------:R-:W-:Y:S02]  /*2470*/  USEL UR5, URZ, 0x1, UP0 ;  /* 0x00000001ff057887 */ /* 0x000fe40008000000 */
[----:B------:R-:W-:-:S04]  /*2480*/  USEL UR6, UR6, URZ, UP0 ;  /* 0x000000ff06067287 */ /* 0x000fc80008000000 */
[----:B------:R-:W-:Y:S01]  /*2490*/  ULEA UR6, UR6, UR4, 0x3 ;  /* 0x0000000406067291 */ /* 0x000fe2000f8e18ff */
[----:B------:R-:W-:-:S04]  /*24a0*/  LOP3.LUT R2, R2, UR5, RZ, 0x3c, !PT ;  /* 0x0000000502027c12 */ /* 0x000fc8000f8e3cff */
[----:B------:R-:W-:Y:S01]  /*24b0*/  SHF.L.U32 R2, R2, 0x1f, RZ ;  /* 0x0000001f02027819 */ /* 0x000fe200000006ff */
[----:B-1--4-:R-:W-:-:S07]  /*24c0*/  IMAD.U32 R0, RZ, RZ, UR6 ;  /* 0x00000006ff007e24 */ /* 0x012fce000f8e00ff */
.L_x_39:
[----:B-1----:R1:W2:Y:S02]  /*24d0*/  SYNCS.PHASECHK.TRANS64.TRYWAIT P0, [R0+URZ], R2 ;  /* 0x00000002000075a7 */ /* 0x0022a400080011ff */
[----:B--2---:R-:W-:Y:S05]  /*24e0*/  @!P0 NANOSLEEP.SYNCS 0x989680 ;  /* 0x009896800000895d */ /* 0x004fea0003900000 */
[----:B------:R-:W2:Y:S02]  /*24f0*/  @!P0 SYNCS.PHASECHK.TRANS64 P0, [R0+URZ], R2 ;  /* 0x00000002000085a7 */ /* 0x000ea400080010ff */
[----:B--2---:R-:W-:Y:S05]  /*2500*/  @P0 EXIT ;  /* 0x000000000000094d */ /* 0x004fea0003800000 */
[----:B------:R-:W-:Y:S05]  /*2510*/  BRA `(.L_x_39) ;  /* 0xfffffffc00ec7947 */ /* 0x000fea000383ffff */
.L_x_17:
[----:B------:R-:W-:-:S04]  /*2520*/  UISETP.NE.AND UP1, UPT, UR37, URZ, UPT ;  /* 0x000000ff2500728c */ /* 0x000fc8000bf25270 */
[----:B------:R-:W-:-:S09]  /*2530*/  UISETP.NE.OR UP1, UPT, UR8, 0x1, UP1 ;  /* 0x000000010800788c */ /* 0x000fd20008f25670 */
[----:B------:R-:W-:Y:S05]  /*2540*/  BRA.U UP1, `(.L_x_40) ;  /* 0x0000000501487547 */ /* 0x000fea000b800000 */
[----:B------:R-:W-:Y:S01]  /*2550*/  ISETP.NE.AND P2, PT, R2, RZ, PT ;  /* 0x000000ff0200720c */ /* 0x000fe20003f45270 */
[----:B------:R-:W-:Y:S01]  /*2560*/  IMAD.MOV.U32 R12, RZ, RZ, 0x1 ;  /* 0x00000001ff0c7424 */ /* 0x000fe200078e00ff */
[----:B------:R-:W-:Y:S02]  /*2570*/  CS2R R10, SRZ ;  /* 0x00000000000a7805 */ /* 0x000fe4000001ff00 */
[----:B------:R-:W-:Y:S01]  /*2580*/  CS2R R8, SRZ ;  /* 0x0000000000087805 */ /* 0x000fe2000001ff00 */
[----:B------:R-:W-:Y:S01]  /*2590*/  UMOV UR4, 0x400 ;  /* 0x0000040000047882 */ /* 0x000fe20000000000 */
[----:B------:R-:W-:Y:S01]  /*25a0*/  UMOV UR6, URZ ;  /* 0x000000ff00067c82 */ /* 0x000fe20008000000 */
[----:B------:R-:W-:-:S12]  /*25b0*/  ULEA UR37, UR37, UR4, 0x18 ;  /* 0x0000000425257291 */ /* 0x000fd8000f8ec0ff */
.L_x_44:
[----:B------:R-:W-:Y:S02]  /*25c0*/  LEA R0, R8, UR37, 0x3 ;  /* 0x0000002508007c11 */ /* 0x000fe4000f8e18ff */
[----:B------:R-:W-:-:S03]  /*25d0*/  SHF.L.U32 R4, R9, 0x1f, RZ ;  /* 0x0000001f09047819 */ /* 0x000fc600000006ff */
[----:B------:R-:W-:Y:S01]  /*25e0*/  VIADD R5, R0, 0x100 ;  /* 0x0000010000057836 */ /* 0x000fe20000000000 */
[----:B------:R-:W1:Y:S02]  /*25f0*/  SYNCS.PHASECHK.TRANS64.TRYWAIT P0, [R0+URZ+0xf0], R4 ;  /* 0x0000f004000075a7 */ /* 0x000e6400080011ff */
[----:B-1----:R-:W-:Y:S05]  /*2600*/  @!P0 BRA `(.L_x_41) ;  /* 0x0000006800b48947 */ /* 0x002fea0003800000 */
.L_x_141:
[----:B------:R-:W-:Y:S01]  /*2610*/  ULEA UR5, UR6, UR37, 0x3 ;  /* 0x0000002506057291 */ /* 0x000fe2000f8e18ff */
[----:B-1----:R-:W-:Y:S01]  /*2620*/  PRMT R0, RZ, 0x654, R5 ;  /* 0x00000654ff007816 */ /* 0x002fe20000000005 */
[----:B------:R-:W-:Y:S01]  /*2630*/  @!P2 IMAD.MOV.U32 R4, RZ, RZ, 0x10 ;  /* 0x00000010ff04a424 */ /* 0x000fe200078e00ff */
[----:B------:R-:W-:Y:S01]  /*2640*/  SHF.L.U32 R5, R12, 0x1f, RZ ;  /* 0x0000001f0c057819 */ /* 0x000fe200000006ff */
[----:B------:R-:W-:Y:S01]  /*2650*/  UIADD3 UR4, UPT, UPT, UR5, 0x90, URZ ;  /* 0x0000009005047890 */ /* 0x000fe2000fffe0ff */
[----:B------:R1:W-:Y:S05]  /*2660*/  SYNCS.ARRIVE.TRANS64.RED.A1T0 RZ, [R0+URZ], RZ ;  /* 0x000000ff00ff79a7 */ /* 0x0003ea00081004ff */
[----:B------:R-:W-:Y:S01]  /*2670*/  IMAD.U32 R6, RZ, RZ, UR4 ;  /* 0x00000004ff067e24 */ /* 0x000fe2000f8e00ff */
[----:B------:R-:W2:Y:S04]  /*2680*/  SYNCS.PHASECHK.TRANS64.TRYWAIT P0, [UR5+0xa0], R5 ;  /* 0x0000a005ff0075a7 */ /* 0x000ea80008001105 */
[----:B------:R-:W-:Y:S01]  /*2690*/  PRMT R6, R2, 0x654, R6 ;  /* 0x0000065402067816 */ /* 0x000fe20000000006 */
[----:B-12---:R-:W-:Y:S06]  /*26a0*/  @!P0 BRA `(.L_x_42) ;  /* 0x0000006800a08947 */ /* 0x006fec0003800000 */
.L_x_143:
[----:B------:R-:W-:Y:S01]  /*26b0*/  ULEA UR4, UR6, UR37, 0x4 ;  /* 0x0000002506047291 */ /* 0x000fe2000f8e20ff */
[----:B------:R-:W-:Y:S01]  /*26c0*/  SEL R3, R6, R3, !P2 ;  /* 0x0000000306037207 */ /* 0x000fe20005000000 */
[----:B------:R-:W-:Y:S01]  /*26d0*/  UIADD3 UR5, UPT, UPT, UR5, 0x90, URZ ;  /* 0x0000009005057890 */ /* 0x000fe2000fffe0ff */
[----:B-1----:R-:W-:Y:S01]  /*26e0*/  LEA R0, R11, UR37, 0x3 ;  /* 0x000000250b007c11 */ /* 0x002fe2000f8e18ff */
[----:B------:R-:W-:Y:S01]  /*26f0*/  UIADD3 UR4, UPT, UPT, UR4, 0x120, URZ ;  /* 0x0000012004047890 */ /* 0x000fe2000fffe0ff */
[----:B------:R1:W-:Y:S01]  /*2700*/  @!P2 SYNCS.ARRIVE.TRANS64.RED RZ, [R3+URZ], R4 ;  /* 0x0000000403ffa9a7 */ /* 0x0003e200080004ff */
[----:B------:R-:W-:Y:S01]  /*2710*/  UIADD3 UR6, UPT, UPT, UR6, 0x1, URZ ;  /* 0x0000000106067890 */ /* 0x000fe2000fffe0ff */
[----:B------:R-:W-:-:S03]  /*2720*/  VIADD R8, R8, 0x1 ;  /* 0x0000000108087836 */ /* 0x000fc60000000000 */
[----:B------:R-:W-:Y:S02]  /*2730*/  UISETP.NE.AND UP0, UPT, UR6, 0x2, UPT ;  /* 0x000000020600788c */ /* 0x000fe4000bf05270 */
[----:B------:R-:W-:Y:S01]  /*2740*/  ISETP.NE.AND P0, PT, R8, 0x2, PT ;  /* 0x000000020800780c */ /* 0x000fe20003f05270 */
[----:B------:R-:W-:Y:S06]  /*2750*/  UGETNEXTWORKID.BROADCAST [UR4], [UR5] ;  /* 0x00000000040073ca */ /* 0x000fec0008000100 */
[----:B------:R-:W-:Y:S02]  /*2760*/  USEL UR4, URZ, 0x1, UP0 ;  /* 0x00000001ff047887 */ /* 0x000fe40008000000 */
[----:B------:R-:W-:-:S04]  /*2770*/  USEL UR6, UR6, URZ, UP0 ;  /* 0x000000ff06067287 */ /* 0x000fc80008000000 */
[----:B------:R-:W-:Y:S02]  /*2780*/  LOP3.LUT R12, R12, UR4, RZ, 0x3c, !PT ;  /* 0x000000040c0c7c12 */ /* 0x000fe4000f8e3cff */
[----:B-1----:R-:W-:-:S04]  /*2790*/  SHF.L.U32 R4, R10, 0x1f, RZ ;  /* 0x0000001f0a047819 */ /* 0x002fc800000006ff */
[----:B------:R-:W1:Y:S02]  /*27a0*/  SYNCS.PHASECHK.TRANS64.TRYWAIT P1, [R0+URZ+0x90], R4 ;  /* 0x00009004000075a7 */ /* 0x000e6400080211ff */
[----:B-1----:R-:W-:Y:S05]  /*27b0*/  @!P1 BRA `(.L_x_43) ;  /* 0x0000006800749947 */ /* 0x002fea0003800000 */
.L_x_144:
[C---:B-1----:R-:W-:Y:S01]  /*27c0*/  LEA R4, R11.reuse, UR37, 0x4 ;  /* 0x000000250b047c11 */ /* 0x042fe2000f8e20ff */
[----:B------:R-:W-:Y:S01]  /*27d0*/  VIADD R0, R0, 0xa0 ;  /* 0x000000a000007836 */ /* 0x000fe20000000000 */
[----:B------:R-:W-:Y:S01]  /*27e0*/  SEL R8, R8, RZ, P0 ;  /* 0x000000ff08087207 */ /* 0x000fe20000000000 */
[----:B------:R-:W-:-:S03]  /*27f0*/  VIADD R11, R11, 0x1 ;  /* 0x000000010b0b7836 */ /* 0x000fc60000000000 */
[----:B------:R-:W1:Y:S01]  /*2800*/  LDS.128 R4, [R4+0x120] ;  /* 0x0001200004047984 */ /* 0x000e620000000c00 */
[----:B------:R-:W-:Y:S02]  /*2810*/  PRMT R0, RZ, 0x654, R0 ;  /* 0x00000654ff007816 */ /* 0x000fe40000000000 */
[C---:B------:R-:W-:Y:S01]  /*2820*/  ISETP.NE.AND P1, PT, R11.reuse, 0x2, PT ;  /* 0x000000020b00780c */ /* 0x040fe20003f25270 */
[----:B------:R-:W-:Y:S01]  /*2830*/  @!PT LDS RZ, [RZ] ;  /* 0x00000000fffff984 */ /* 0x000fe20000000800 */
[----:B------:R-:W-:Y:S01]  /*2840*/  @!PT LDS RZ, [RZ] ;  /* 0x00000000fffff984 */ /* 0x000fe20000000800 */
[----:B------:R-:W-:Y:S01]  /*2850*/  @!PT LDS RZ, [RZ] ;  /* 0x00000000fffff984 */ /* 0x000fe20000000800 */
[----:B------:R-:W-:Y:S01]  /*2860*/  @!PT LDS RZ, [RZ] ;  /* 0x00000000fffff984 */ /* 0x000fe20000000800 */
[----:B------:R2:W-:Y:S06]  /*2870*/  MEMBAR.ALL.CTA ;  /* 0x0000000000007992 */ /* 0x0005ec0000008000 */
[----:B--2---:R-:W2:Y:S01]  /*2880*/  FENCE.VIEW.ASYNC.S ;  /* 0x00000000000073c6 */ /* 0x004ea20000000000 */
[----:B------:R-:W-:Y:S01]  /*2890*/  SEL R11, R11, RZ, P1 ;  /* 0x000000ff0b0b7207 */ /* 0x000fe20000800000 */
[----:B--2---:R2:W-:Y:S01]  /*28a0*/  SYNCS.ARRIVE.TRANS64.RED.A1T0 RZ, [R0+URZ], RZ ;  /* 0x000000ff00ff79a7 */ /* 0x0045e200081004ff */
[----:B-1----:R-:W-:-:S02]  /*28b0*/  LOP3.LUT P3, RZ, R6, 0x1, RZ, 0xc0, !PT ;  /* 0x0000000106ff7812 */ /* 0x002fc4000786c0ff */
[----:B------:R-:W-:-:S04]  /*28c0*/  SEL R4, RZ, 0x1, P1 ;  /* 0x00000001ff047807 */ /* 0x000fc80000800000 */
[----:B------:R-:W-:Y:S02]  /*28d0*/  LOP3.LUT R10, R10, R4, RZ, 0x3c, !PT ;  /* 0x000000040a0a7212 */ /* 0x000fe400078e3cff */
[----:B--2---:R-:W-:-:S04]  /*28e0*/  SEL R0, RZ, 0x1, P0 ;  /* 0x00000001ff007807 */ /* 0x004fc80000000000 */
[----:B------:R-:W-:Y:S01]  /*28f0*/  LOP3.LUT R9, R9, R0, RZ, 0x3c, !PT ;  /* 0x0000000009097212 */ /* 0x000fe200078e3cff */
[----:B------:R-:W-:Y:S06]  /*2900*/  @P3 BRA `(.L_x_44) ;  /* 0xfffffffc002c3947 */ /* 0x000fec000383ffff */
[----:B------:R-:W-:Y:S01]  /*2910*/  ULEA UR5, UR6, UR37, 0x3 ;  /* 0x0000002506057291 */ /* 0x000fe2000f8e18ff */
[----:B------:R-:W-:-:S08]  /*2920*/  SHF.L.U32 R2, R12, 0x1f, RZ ;  /* 0x0000001f0c027819 */ /* 0x000fd000000006ff */
[----:B------:R-:W1:Y:S02]  /*2930*/  SYNCS.PHASECHK.TRANS64 P0, [UR5+0xa0], R2 ;  /* 0x0000a002ff0075a7 */ /* 0x000e640008001005 */
[----:B-1----:R-:W-:Y:S05]  /*2940*/  @P0 BRA `(.L_x_45) ;  /* 0x0000000000080947 */ /* 0x002fea0003800000 */
[----:B------:R-:W1:Y:S02]  /*2950*/  SYNCS.PHASECHK.TRANS64.TRYWAIT P0, [UR5+0xa0], R2 ;  /* 0x0000a002ff0075a7 */ /* 0x000e640008001105 */
[----:B-1----:R-:W-:Y:S05]  /*2960*/  @!P0 BRA `(.L_x_46) ;  /* 0x00000068001c8947 */ /* 0x002fea0003800000 */
.L_x_45:
[----:B------:R-:W-:-:S04]  /*2970*/  UIADD3 UR4, UPT, UPT, UR6, 0x1, URZ ;  /* 0x0000000106047890 */ /* 0x000fc8000fffe0ff */
[----:B------:R-:W-:-:S04]  /*2980*/  UISETP.NE.AND UP0, UPT, UR4, 0x2, UPT ;  /* 0x000000020400788c */ /* 0x000fc8000bf05270 */
[----:B------:R-:W-:Y:S02]  /*2990*/  USEL UR7, URZ, 0x1, UP0 ;  /* 0x00000001ff077887 */ /* 0x000fe40008000000 */
[----:B------:R-:W-:-:S04]  /*29a0*/  USEL UR4, UR4, URZ, UP0 ;  /* 0x000000ff04047287 */ /* 0x000fc80008000000 */
[----:B------:R-:W-:Y:S01]  /*29b0*/  ULEA UR4, UR4, UR37, 0x3 ;  /* 0x0000002504047291 */ /* 0x000fe2000f8e18ff */
[----:B-1----:R-:W-:-:S04]  /*29c0*/  LOP3.LUT R2, R12, UR7, RZ, 0x3c, !PT ;  /* 0x000000070c027c12 */ /* 0x002fc8000f8e3cff */
[----:B------:R-:W-:-:S04]  /*29d0*/  SHF.L.U32 R0, R2, 0x1f, RZ ;  /* 0x0000001f02007819 */ /* 0x000fc800000006ff */
[----:B------:R-:W1:Y:S02]  /*29e0*/  SYNCS.PHASECHK.TRANS64 P0, [UR4+0xa0], R0 ;  /* 0x0000a000ff0075a7 */ /* 0x000e640008001004 */
[----:B-1----:R-:W-:Y:S05]  /*29f0*/  @P0 EXIT ;  /* 0x000000000000094d */ /* 0x002fea0003800000 */
[----:B------:R-:W-:Y:S02]  /*2a00*/  SHF.L.U32 R2, R2, 0x1f, RZ ;  /* 0x0000001f02027819 */ /* 0x000fe400000006ff */
[----:B------:R-:W-:-:S07]  /*2a10*/  MOV R0, UR4 ;  /* 0x0000000400007c02 */ /* 0x000fce0008000f00 */
.L_x_47:
[----:B-1----:R1:W2:Y:S02]  /*2a20*/  SYNCS.PHASECHK.TRANS64.TRYWAIT P0, [R0+URZ+0xa0], R2 ;  /* 0x0000a002000075a7 */ /* 0x0022a400080011ff */
[----:B--2---:R-:W-:Y:S05]  /*2a30*/  @!P0 NANOSLEEP.SYNCS 0x989680 ;  /* 0x009896800000895d */ /* 0x004fea0003900000 */
[----:B------:R-:W2:Y:S02]  /*2a40*/  @!P0 SYNCS.PHASECHK.TRANS64 P0, [R0+URZ+0xa0], R2 ;  /* 0x0000a002000085a7 */ /* 0x000ea400080010ff */
[----:B--2---:R-:W-:Y:S05]  /*2a50*/  @P0 EXIT ;  /* 0x000000000000094d */ /* 0x004fea0003800000 */
[----:B------:R-:W-:Y:S05]  /*2a60*/  BRA `(.L_x_47) ;  /* 0xfffffffc00ec7947 */ /* 0x000fea000383ffff */
.L_x_40:
[----:B------:R-:W-:-:S09]  /*2a70*/  UISETP.NE.AND UP1, UPT, UR8, URZ, UPT ;  /* 0x000000ff0800728c */ /* 0x000fd2000bf25270 */
[----:B------:R-:W-:Y:S05]  /*2a80*/  BRA.U UP1, `(.L_x_48) ;  /* 0x0000000d01cc7547 */ /* 0x000fea000b800000 */
[----:B------:R-:W-:Y:S01]  /*2a90*/  UMOV UR4, 0x40 ;  /* 0x0000004000047882 */ /* 0x000fe20000000000 */
[----:B------:R-:W-:Y:S01]  /*2aa0*/  NOP ;  /* 0x0000000000007918 */ /* 0x000fe20000000000 */
[----:B------:R-:W-:Y:S01]  /*2ab0*/  ULEA UR4, UR37, UR4, 0x18 ;  /* 0x0000000425047291 */ /* 0x000fe2000f8ec0ff */
[----:B------:R-:W-:Y:S02]  /*2ac0*/  UMOV UR5, 0x400 ;  /* 0x0000040000057882 */ /* 0x000fe40000000000 */
[----:B------:R-:W-:-:S06]  /*2ad0*/  ULEA UR37, UR37, UR5, 0x18 ;  /* 0x0000000525257291 */ /* 0x000fcc000f8ec0ff */
[----:B------:R-:W1:Y:S02]  /*2ae0*/  LDS.U8 R0, [UR4+0x1c] ;  /* 0x00001c04ff007984 */ /* 0x000e640008000000 */
[----:B-1----:R-:W-:-:S13]  /*2af0*/  ISETP.NE.AND P0, PT, R0, RZ, PT ;  /* 0x000000ff0000720c */ /* 0x002fda0003f05270 */
[----:B------:R-:W-:Y:S05]  /*2b00*/  @P0 BRA `(.L_x_49) ;  /* 0x0000000000580947 */ /* 0x000fea0003800000 */
[----:B------:R-:W-:-:S13]  /*2b10*/  ELECT P0, URZ, PT ;  /* 0x0000000000ff782f */ /* 0x000fda0003800000 */
[----:B------:R-:W-:Y:S05]  /*2b20*/  @!P0 BRA `(.L_x_50) ;  /* 0x0000000000608947 */ /* 0x000fea0003800000 */
[----:B------:R-:W-:Y:S01]  /*2b30*/  UMOV UR5, 0x10 ;  /* 0x0000001000057882 */ /* 0x000fe20000000000 */
[----:B------:R-:W-:Y:S01]  /*2b40*/  HFMA2 R0, -RZ, RZ, 0, 5.9604644775390625e-08 ;  /* 0x00000001ff007431 */ /* 0x000fe200000001ff */
[----:B------:R-:W-:-:S03]  /*2b50*/  MOV R2, 0xffff ;  /* 0x0000ffff00027802 */ /* 0x000fc60000000f00 */
[----:B------:R-:W-:Y:S04]  /*2b60*/  DEPBAR.LE SB1, 0x36 ;  /* 0x00009d800000791a */ /* 0x000fe80000000000 */
[----:B------:R-:W1:Y:S02]  /*2b70*/  UTCATOMSWS.FIND_AND_SET.ALIGN UP0, UR5, UR5 ;  /* 0x00000005000575e3 */ /* 0x000e640008000800 */
[----:B-1----:R-:W-:Y:S01]  /*2b80*/  MOV R3, UR5 ;  /* 0x0000000500037c02 */ /* 0x002fe20008000f00 */
[----:B------:R-:W-:Y:S06]  /*2b90*/  BRA.U UP0, `(.L_x_51) ;  /* 0x0000000100187547 */ /* 0x000fec000b800000 */
.L_x_52:
[----:B------:R-:W-:Y:S05]  /*2ba0*/  NANOSLEEP 0x64 ;  /* 0x000000640000795d */ /* 0x000fea0003800000 */
[----:B------:R-:W-:-:S05]  /*2bb0*/  UMOV UR5, 0x10 ;  /* 0x0000001000057882 */ /* 0x000fca0000000000 */
[----:B------:R-:W-:Y:S04]  /*2bc0*/  DEPBAR.LE SB1, 0x36 ;  /* 0x00009d800000791a */ /* 0x000fe80000000000 */
[----:B------:R-:W1:Y:S02]  /*2bd0*/  UTCATOMSWS.FIND_AND_SET.ALIGN UP0, UR5, UR5 ;  /* 0x00000005000575e3 */ /* 0x000e640008000800 */
[----:B-1----:R-:W-:Y:S01]  /*2be0*/  MOV R3, UR5 ;  /* 0x0000000500037c02 */ /* 0x002fe20008000f00 */
[----:B------:R-:W-:Y:S05]  /*2bf0*/  BRA.U !UP0, `(.L_x_52) ;  /* 0xfffffffd08e87547 */ /* 0x000fea000b83ffff */
.L_x_51:
[-C--:B------:R-:W-:Y:S02]  /*2c00*/  SHF.L.U32 R2, R2, R3.reuse, RZ ;  /* 0x0000000302027219 */ /* 0x080fe400000006ff */
[----:B------:R-:W-:Y:S01]  /*2c10*/  SHF.L.U32 R0, R0, R3, RZ ;  /* 0x0000000300007219 */ /* 0x000fe200000006ff */
[----:B------:R-:W-:Y:S02]  /*2c20*/  IMAD.SHL.U32 R3, R3, 0x20, RZ ;  /* 0x0000002003037824 */ /* 0x000fe400078e00ff */
[----:B------:R1:W-:Y:S04]  /*2c30*/  ATOMS.OR RZ, [UR4+0x14], R2 ;  /* 0x00001402ffff798c */ /* 0x0003e8000b000004 */
[----:B------:R1:W-:Y:S04]  /*2c40*/  ATOMS.OR RZ, [UR4+0x18], R0 ;  /* 0x00001800ffff798c */ /* 0x0003e8000b000004 */
[----:B------:R1:W-:Y:S01]  /*2c50*/  STS [UR37+0x140], R3 ;  /* 0x00014003ff007988 */ /* 0x0003e20008000825 */
[----:B------:R-:W-:Y:S05]  /*2c60*/  BRA `(.L_x_50) ;  /* 0x0000000000107947 */ /* 0x000fea0003800000 */
.L_x_49:
[----:B------:R-:W-:Y:S02]  /*2c70*/  MOV R0, 0xffffffff ;  /* 0xffffffff00007802 */ /* 0x000fe40000000f00 */
[----:B------:R-:W-:-:S03]  /*2c80*/  MOV R2, 0x2cb0 ;  /* 0x00002cb000027802 */ /* 0x000fc60000000f00 */
[----:B------:R1:W-:Y:S04]  /*2c90*/  STS [UR37+0x140], R0 ;  /* 0x00014000ff007988 */ /* 0x0003e80008000825 */
[----:B-1-3-5:R-:W-:Y:S05]  /*2ca0*/  CALL.REL.NOINC `($__internal_1_$__cuda_sm10x_tcgen05_guardrail_trap_phase_invalid_during_alloc) ;  /* 0x0000006c00647944 */ /* 0x02afea0003c00000 */
.L_x_50:
[----:B------:R-:W-:Y:S05]  /*2cb0*/  WARPSYNC.ALL ;  /* 0x0000000000007948 */ /* 0x000fea0003800000 */
[----:B------:R-:W2:Y:S01]  /*2cc0*/  S2UR UR5, SR_CgaCtaId ;  /* 0x00000000000579c3 */ /* 0x000ea20000008800 */
[----:B------:R-:W-:Y:S01]  /*2cd0*/  UMOV UR4, 0x400 ;  /* 0x0000040000047882 */ /* 0x000fe20000000000 */
[----:B------:R-:W-:-:S06]  /*2ce0*/  NOP ;  /* 0x0000000000007918 */ /* 0x000fcc0000000000 */
[----:B------:R-:W-:Y:S06]  /*2cf0*/  BAR.ARV 0x6, 0xa0 ;  /* 0x0182800000007b1d */ /* 0x000fec0000002000 */
[----:B------:R-:W4:Y:S01]  /*2d00*/  LDCU UR7, c[0x0][0x38c] ;  /* 0x00007180ff0777ac */ /* 0x000f220008000800 */
[----:B------:R-:W-:Y:S01]  /*2d10*/  IMAD.MOV.U32 R11, RZ, RZ, 0x1 ;  /* 0x00000001ff0b7424 */ /* 0x000fe200078e00ff */
[----:B------:R-:W-:Y:S01]  /*2d20*/  CS2R R8, SRZ ;  /* 0x0000000000087805 */ /* 0x000fe2000001ff00 */
[----:B------:R-:W-:Y:S01]  /*2d30*/  IMAD.MOV.U32 R10, RZ, RZ, RZ ;  /* 0x000000ffff0a7224 */ /* 0x000fe200078e00ff */
[----:B------:R-:W3:Y:S01]  /*2d40*/  LDCU UR6, c[0x0][0x38c] ;  /* 0x00007180ff0677ac */ /* 0x000ee20008000800 */
[----:B------:R-:W-:Y:S01]  /*2d50*/  UMOV UR15, URZ ;  /* 0x000000ff000f7c82 */ /* 0x000fe20008000000 */
[----:B------:R-:W-:Y:S01]  /*2d60*/  UMOV UR14, URZ ;  /* 0x000000ff000e7c82 */ /* 0x000fe20008000000 */
[----:B--2---:R-:W-:Y:S01]  /*2d70*/  ULEA UR5, UR5, UR4, 0x18 ;  /* 0x0000000405057291 */ /* 0x004fe2000f8ec0ff */
[----:B------:R-:W-:Y:S01]  /*2d80*/  UMOV UR24, 0x0 ;  /* 0x0000000000187882 */ /* 0x000fe20000000000 */
[----:B------:R-:W-:-:S02]  /*2d90*/  UMOV UR25, 0x4400010 ;  /* 0x0440001000197882 */ /* 0x000fc40000000000 */
[----:B------:R-:W-:Y:S02]  /*2da0*/  UIADD3 UR10, UPT, UPT, UR5, 0x8800, URZ ;  /* 0x00008800050a7890 */ /* 0x000fe4000fffe0ff */
[----:B------:R-:W-:Y:S02]  /*2db0*/  UIADD3 UR11, UPT, UPT, UR5, 0x10800, URZ ;  /* 0x00010800050b7890 */ /* 0x000fe4000fffe0ff */
[----:B----4-:R-:W-:Y:S01]  /*2dc0*/  UIADD3 UR7, UPT, UPT, UR7, 0x3f, URZ ;  /* 0x0000003f07077890 */ /* 0x010fe2000fffe0ff */
[----:B-1----:R-:W1:Y:S01]  /*2dd0*/  LDS R0, [UR5+0x140] ;  /* 0x00014005ff007984 */ /* 0x002e620008000800 */
[----:B------:R-:W-:Y:S02]  /*2de0*/  USHF.R.U32.HI UR10, URZ, 0x4, UR10 ;  /* 0x00000004ff0a7899 */ /* 0x000fe4000801160a */
[----:B------:R-:W-:Y:S02]  /*2df0*/  USHF.R.S32.HI UR4, URZ, 0x1f, UR7 ;  /* 0x0000001fff047899 */ /* 0x000fe40008011407 */
[----:B------:R-:W-:-:S02]  /*2e00*/  USHF.R.U32.HI UR11, URZ, 0x4, UR11 ;  /* 0x00000004ff0b7899 */ /* 0x000fc4000801160b */
[----:B------:R-:W-:Y:S02]  /*2e10*/  ULEA.HI UR4, UR4, UR7, URZ, 0x6 ;  /* 0x0000000704047291 */ /* 0x000fe4000f8f30ff */
[----:B------:R-:W-:Y:S02]  /*2e20*/  ULOP3.LUT UR10, UR10, 0x3fff, URZ, 0xc0, !UPT ;  /* 0x00003fff0a0a7892 */ /* 0x000fe4000f8ec0ff */
[----:B------:R-:W-:Y:S02]  /*2e30*/  USHF.R.S32.HI UR4, URZ, 0x6, UR4 ;  /* 0x00000006ff047899 */ /* 0x000fe40008011404 */
[----:B------:R-:W-:Y:S02]  /*2e40*/  ULOP3.LUT UR11, UR11, 0x3fff, URZ, 0xc0, !UPT ;  /* 0x00003fff0b0b7892 */ /* 0x000fe4000f8ec0ff */
[----:B------:R-:W-:Y:S01]  /*2e50*/  UISETP.LT.AND UP0, UPT, UR4, 0x1, UPT ;  /* 0x000000010400788c */ /* 0x000fe2000bf01270 */
[----:B------:R-:W-:Y:S01]  /*2e60*/  UMOV UR22, 0x0 ;  /* 0x0000000000167882 */ /* 0x000fe20000000000 */
[----:B------:R-:W-:-:S02]  /*2e70*/  UMOV UR23, 0x4400010 ;  /* 0x0440001000177882 */ /* 0x000fc40000000000 */
[----:B------:R-:W-:Y:S02]  /*2e80*/  USEL UR9, UR4, 0x1, !UP0 ;  /* 0x0000000104097887 */ /* 0x000fe4000c000000 */
[----:B------:R-:W-:Y:S02]  /*2e90*/  ULOP3.LUT UR10, UR10, 0x10000, URZ, 0xfc, !UPT ;  /* 0x000100000a0a7892 */ /* 0x000fe4000f8efcff */
[----:B------:R-:W-:Y:S02]  /*2ea0*/  ULOP3.LUT UR11, UR11, 0x10000, URZ, 0xfc, !UPT ;  /* 0x000100000b0b7892 */ /* 0x000fe4000f8efcff */
[----:B------:R-:W-:Y:S02]  /*2eb0*/  UIADD3 UR9, UPT, UPT, -UR9, URZ, URZ ;  /* 0x000000ff09097290 */ /* 0x000fe4000fffe1ff */
[----:B---3--:R-:W-:Y:S01]  /*2ec0*/  UISETP.GE.AND UP3, UPT, UR6, 0x1, UPT ;  /* 0x000000010600788c */ /* 0x008fe2000bf66270 */
[----:B------:R-:W-:Y:S01]  /*2ed0*/  UMOV UR20, 0x0 ;  /* 0x0000000000147882 */ /* 0x000fe20000000000 */
[----:B------:R-:W-:Y:S01]  /*2ee0*/  UMOV UR21, 0x4400010 ;  /* 0x0440001000157882 */ /* 0x000fe20000000000 */
[----:B------:R-:W-:Y:S01]  /*2ef0*/  UMOV UR18, 0x0 ;  /* 0x0000000000127882 */ /* 0x000fe20000000000 */
[----:B------:R-:W-:Y:S01]  /*2f00*/  UMOV UR19, 0x4400010 ;  /* 0x0440001000137882 */ /* 0x000fe20000000000 */
[----:B-1----:R-:W-:-:S15]  /*2f10*/  R2UR UR16, R0 ;  /* 0x00000000001072ca */ /* 0x002fde00000e0000 */
.L_x_59:
[----:B------:R-:W-:Y:S02]  /*2f20*/  LEA R0, R10, UR5, 0x3 ;  /* 0x000000050a007c11 */ /* 0x000fe4000f8e18ff */
[----:B------:R-:W-:Y:S02]  /*2f30*/  SHF.L.U32 R2, R9, 0x1f, RZ ;  /* 0x0000001f09027819 */ /* 0x000fe400000006ff */
[----:B------:R-:W-:Y:S01]  /*2f40*/  PLOP3.LUT P0, PT, PT, PT, UP3, 0x80, 0x8 ;  /* 0x000000000008781c */ /* 0x000fe20003f0f038 */
[----:B------:R-:W-:Y:S01]  /*2f50*/  VIADD R3, R0, 0xa0 ;  /* 0x000000a000037836 */ /* 0x000fe20000000000 */
[----:B-1----:R-:W1:Y:S02]  /*2f60*/  SYNCS.PHASECHK.TRANS64.TRYWAIT P1, [R0+URZ+0x90], R2 ;  /* 0x00009002000075a7 */ /* 0x002e6400080211ff */
[----:B-1-3--:R-:W-:Y:S09]  /*2f70*/  @!P1 BRA `(.L_x_53) ;  /* 0x0000006000b09947 */ /* 0x00aff20003800000 */
.L_x_146:
[----:B------:R-:W-:Y:S01]  /*2f80*/  LEA R4, R10, UR5, 0x4 ;  /* 0x000000050a047c11 */ /* 0x000fe2000f8e20ff */
[----:B------:R-:W-:Y:S01]  /*2f90*/  @UP3 ULEA UR6, UR14, UR5, 0x3 ;  /* 0x000000050e063291 */ /* 0x000fe2000f8e18ff */
[----:B------:R-:W-:Y:S01]  /*2fa0*/  PLOP3.LUT P2, PT, PT, PT, PT, 0x80, 0x8 ;  /* 0x000000000008781c */ /* 0x000fe20003f4f070 */
[----:B------:R-:W-:Y:S01]  /*2fb0*/  ULEA UR7, UR15, UR5, 0x3 ;  /* 0x000000050f077291 */ /* 0x000fe2000f8e18ff */
[----:B------:R-:W-:Y:S02]  /*2fc0*/  PRMT R3, RZ, 0x654, R3 ;  /* 0x00000654ff037816 */ /* 0x000fe40000000003 */
[----:B------:R-:W2:Y:S01]  /*2fd0*/  LDS.128 R4, [R4+0x120] ;  /* 0x0001200004047984 */ /* 0x000ea20000000c00 */
[----:B-1----:R-:W-:Y:S02]  /*2fe0*/  @P0 SHF.L.U32 R2, R8, 0x1f, RZ ;  /* 0x0000001f08020819 */ /* 0x002fe400000006ff */
[----:B------:R-:W-:Y:S01]  /*2ff0*/  SHF.L.U32 R0, R11, 0x1f, RZ ;  /* 0x0000001f0b007819 */ /* 0x000fe200000006ff */
[----:B------:R-:W-:Y:S01]  /*3000*/  @!PT LDS RZ, [RZ] ;  /* 0x00000000fffff984 */ /* 0x000fe20000000800 */
[----:B------:R-:W-:Y:S01]  /*3010*/  @!PT LDS RZ, [RZ] ;  /* 0x00000000fffff984 */ /* 0x000fe20000000800 */
[----:B------:R-:W-:Y:S01]  /*3020*/  @!PT LDS RZ, [RZ] ;  /* 0x00000000fffff984 */ /* 0x000fe20000000800 */
[----:B------:R-:W-:Y:S01]  /*3030*/  @!PT LDS RZ, [RZ] ;  /* 0x00000000fffff984 */ /* 0x000fe20000000800 */
[----:B------:R1:W-:Y:S06]  /*3040*/  MEMBAR.ALL.CTA ;  /* 0x0000000000007992 */ /* 0x0003ec0000008000 */
[----:B-1----:R-:W1:Y:S02]  /*3050*/  FENCE.VIEW.ASYNC.S ;  /* 0x00000000000073c6 */ /* 0x002e640000000000 */
[----:B-1----:R1:W-:Y:S01]  /*3060*/  SYNCS.ARRIVE.TRANS64.RED.A1T0 RZ, [R3+URZ], RZ ;  /* 0x000000ff03ff79a7 */ /* 0x0023e200081004ff */
[----:B------:R1:W3:Y:S01]  /*3070*/  @P0 SYNCS.PHASECHK.TRANS64.TRYWAIT P2, [UR6], R2 ;  /* 0x00000002ff0005a7 */ /* 0x0002e20008041106 */
[----:B------:R-:W-:Y:S01]  /*3080*/  ULEA.HI UR6, UR15, UR15, URZ, 0x1 ;  /* 0x0000000f0f067291 */ /* 0x000fe2000f8f08ff */
[----:B--2---:R-:W-:-:S03]  /*3090*/  LOP3.LUT P1, RZ, R6, 0x1, RZ, 0xc0, !PT ;  /* 0x0000000106ff7812 */ /* 0x004fc6000782c0ff */
[----:B------:R-:W-:Y:S02]  /*30a0*/  USHF.L.U32 UR8, UR6, 0x7, URZ ;  /* 0x0000000706087899 */ /* 0x000fe400080006ff */
[----:B------:R-:W-:Y:S02]  /*30b0*/  ULOP3.LUT UR6, UR6, 0xffe, URZ, 0xc0, !UPT ;  /* 0x00000ffe06067892 */ /* 0x000fe4000f8ec0ff */
[----:B------:R-:W-:Y:S02]  /*30c0*/  ULOP3.LUT UR8, UR8, 0xffffff00, URZ, 0xc0, !UPT ;  /* 0xffffff0008087892 */ /* 0x000fe4000f8ec0ff */
[----:B------:R-:W-:Y:S02]  /*30d0*/  UIADD3 UR6, UPT, UPT, -UR6, UR15, URZ ;  /* 0x0000000f06067290 */ /* 0x000fe4000fffe1ff */
[----:B------:R-:W-:Y:S01]  /*30e0*/  UIADD3 UR8, UPT, UPT, UR16, UR8, URZ ;  /* 0x0000000810087290 */ /* 0x000fe2000fffe0ff */
[----:B------:R-:W2:Y:S03]  /*30f0*/  SYNCS.PHASECHK.TRANS64.TRYWAIT P0, [UR7+0xd0], R0 ;  /* 0x0000d000ff0075a7 */ /* 0x000ea60008001107 */
[----:B------:R-:W-:Y:S01]  /*3100*/  ULEA UR8, UR6, UR8, 0x14 ;  /* 0x0000000806087291 */ /* 0x000fe2000f8ea0ff */
[----:B-123--:R-:W-:Y:S11]  /*3110*/  @!P0 BRA `(.L_x_54) ;  /* 0x00000060005c8947 */ /* 0x00eff60003800000 */
.L_x_148:
[----:B------:R-:W-:Y:S01]  /*3120*/  IADD3 R10, PT, PT, R10, 0x1, RZ ;  /* 0x000000010a0a7810 */ /* 0x000fe20007ffe0ff */
[----:B------:R-:W-:Y:S06]  /*3130*/  BRA.U !UP3, `(.L_x_55) ;  /* 0x000000010bc07547 */ /* 0x000fec000b800000 */
[----:B------:R-:W-:Y:S01]  /*3140*/  UPLOP3.LUT UP4, UPT, UPT, UPT, UPT, 0x40, 0x4 ;  /* 0x000000000004789c */ /* 0x000fe20003f8e870 */
[----:B------:R-:W-:Y:S01]  /*3150*/  UMOV UR13, UR9 ;  /* 0x00000009000d7c82 */ /* 0x000fe20008000000 */
[----:B------:R-:W-:Y:S01]  /*3160*/  UMOV UR12, UR4 ;  /* 0x00000004000c7c82 */ /* 0x000fe20008000000 */
[----:B------:R-:W-:-:S08]  /*3170*/  UMOV UR17, UR14 ;  /* 0x0000000e00117c82 */ /* 0x000fd00008000000 */
.L_x_58:
[----:B------:R-:W-:Y:S02]  /*3180*/  UIADD3 UR13, UPT, UPT, UR13, 0x1, URZ ;  /* 0x000000010d0d7890 */ /* 0x000fe4000fffe0ff */
[----:B--2---:R-:W-:Y:S02]  /*3190*/  ULEA UR6, UR17, UR5, 0x3 ;  /* 0x0000000511067291 */ /* 0x004fe4000f8e18ff */
[----:B------:R-:W-:Y:S01]  /*31a0*/  UISETP.NE.AND UP0, UPT, UR13, URZ, UPT ;  /* 0x000000ff0d00728c */ /* 0x000fe2000bf05270 */
[----:B---3--:R-:W-:Y:S10]  /*31b0*/  @P2 BRA `(.L_x_56) ;  /* 0x00000000000c2947 */ /* 0x008ff40003800000 */
[----:B-1----:R-:W-:Y:S04]  /*31c0*/  SHF.L.U32 R2, R8, 0x1f, RZ ;  /* 0x0000001f08027819 */ /* 0x002fe800000006ff */
[----:B------:R-:W1:Y:S02]  /*31d0*/  SYNCS.PHASECHK.TRANS64.TRYWAIT P0, [UR6], R2 ;  /* 0x00000002ff0075a7 */ /* 0x000e640008001106 */
[----:B-1----:R-:W-:Y:S05]  /*31e0*/  @!P0 BRA `(.L_x_57) ;  /* 0x0000006000408947 */ /* 0x002fea0003800000 */
.L_x_56:
[----:B------:R-:W-:Y:S01]  /*31f0*/  UISETP.NE.AND UP1, UPT, UR12, 0x1, UPT ;  /* 0x000000010c00788c */ /* 0x000fe2000bf25270 */
[----:B------:R-:W-:Y:S01]  /*3200*/  PLOP3.LUT P2, PT, PT, PT, PT, 0x80, 0x8 ;  /* 0x000000000008781c */ /* 0x000fe20003f4f070 */
[----:B------:R-:W-:Y:S02]  /*3210*/  UIADD3 UR14, UPT, UPT, UR17, 0x1, URZ ;  /* 0x00000001110e7890 */ /* 0x000fe4000fffe0ff */
[----:B------:R-:W-:Y:S02]  /*3220*/  ULEA UR28, UR17, UR11, 0xb ;  /* 0x0000000b111c7291 */ /* 0x000fe4000f8e58ff */
[----:B------:R-:W-:Y:S01]  /*3230*/  UISETP.NE.AND UP2, UPT, UR14, 0x4, UPT ;  /* 0x000000040e00788c */ /* 0x000fe2000bf45270 */
[----:B------:R-:W-:Y:S01]  /*3240*/  PLOP3.LUT P0, PT, PT, PT, UP1, 0x80, 0x8 ;  /* 0x000000000008781c */ /* 0x000fe20003f0f018 */
[----:B------:R-:W-:Y:S02]  /*3250*/  UIADD3 UR40, UPT, UPT, UR28, 0x2, URZ ;  /* 0x000000021c287890 */ /* 0x000fe4000fffe0ff */
[----:B------:R-:W-:Y:S02]  /*3260*/  USEL UR27, URZ, 0x1, UP2 ;  /* 0x00000001ff1b7887 */ /* 0x000fe40009000000 */
[----:B------:R-:W-:Y:S02]  /*3270*/  USEL UR14, UR14, URZ, UP2 ;  /* 0x000000ff0e0e7287 */ /* 0x000fe40009000000 */
[----:B------:R-:W-:Y:S02]  /*3280*/  UIADD3 UR36, UPT, UPT, UR28, 0x4, URZ ;  /* 0x000000041c247890 */ /* 0x000fe4000fffe0ff */
[----:B------:R-:W-:Y:S01]  /*3290*/  @UP1 ULEA UR26, UR14, UR5, 0x3 ;  /* 0x000000050e1a1291 */ /* 0x000fe2000f8e18ff */
[----:B------:R-:W-:Y:S01]  /*32a0*/  LOP3.LUT R8, R8, UR27, RZ, 0x3c, !PT ;  /* 0x0000001b08087c12 */ /* 0x000fe2000f8e3cff */
[----:B------:R-:W-:Y:S02]  /*32b0*/  UIADD3 UR32, UPT, UPT, UR28, 0x6, URZ ;  /* 0x000000061c207890 */ /* 0x000fe4000fffe0ff */
[----:B------:R-:W-:Y:S01]  /*32c0*/  UIADD3 UR6, UPT, UPT, UR6, 0x20, URZ ;  /* 0x0000002006067890 */ /* 0x000fe2000fffe0ff */
[----:B-1----:R-:W-:Y:S01]  /*32d0*/  @P0 SHF.L.U32 R0, R8, 0x1f, RZ ;  /* 0x0000001f08000819 */ /* 0x002fe200000006ff */
[----:B------:R-:W-:Y:S01]  /*32e0*/  UIADD3 UR12, UPT, UPT, UR12, -0x1, URZ ;  /* 0xffffffff0c0c7890 */ /* 0x000fe2000fffe0ff */
[----:B------:R-:W-:Y:S02]  /*32f0*/  UMOV UR29, 0x40004040 ;  /* 0x40004040001d7882 */ /* 0x000fe40000000000 */
[----:B------:R2:W3:Y:S01]  /*3300*/  @P0 SYNCS.PHASECHK.TRANS64.TRYWAIT P2, [UR26], R0 ;  /* 0x00000000ff0005a7 */ /* 0x0004e2000804111a */
[----:B------:R-:W-:Y:S01]  /*3310*/  ULEA UR26, UR17, UR10, 0x9 ;  /* 0x0000000a111a7291 */ /* 0x000fe2000f8e48ff */
[----:B------:R-:W-:Y:S01]  /*3320*/  UMOV UR27, 0x40004040 ;  /* 0x40004040001b7882 */ /* 0x000fe20000000000 */
[----:B------:R-:W-:Y:S02]  /*3330*/  UMOV UR41, 0x40004040 ;  /* 0x4000404000297882 */ /* 0x000fe40000000000 */
[----:B------:R-:W-:Y:S02]  /*3340*/  UIADD3 UR38, UPT, UPT, UR26, 0x2, URZ ;  /* 0x000000021a267890 */ /* 0x000fe4000fffe0ff */
[----:B------:R-:W-:Y:S02]  /*3350*/  UIADD3 UR34, UPT, UPT, UR26, 0x4, URZ ;  /* 0x000000041a227890 */ /* 0x000fe4000fffe0ff */
[----:B------:R-:W-:Y:S01]  /*3360*/  UIADD3 UR30, UPT, UPT, UR26, 0x6, URZ ;  /* 0x000000061a1e7890 */ /* 0x000fe2000fffe0ff */
[----:B------:R2:W-:Y:S01]  /*3370*/  UTCHMMA gdesc[UR26], gdesc[UR28], tmem[UR8], tmem[UR24], idesc[UR25], UP4 ;  /* 0x00ff181c1a0075ea */ /* 0x0005e2000a000008 */
[----:B------:R-:W-:Y:S01]  /*3380*/  UPLOP3.LUT UP4, UPT, UPT, UPT, UPT, 0x80, 0x8 ;  /* 0x000000000008789c */ /* 0x000fe20003f8f070 */
[----:B------:R-:W-:Y:S01]  /*3390*/  UMOV UR39, 0x40004040 ;  /* 0x4000404000277882 */ /* 0x000fe20000000000 */
[----:B------:R-:W-:Y:S01]  /*33a0*/  UMOV UR37, 0x40004040 ;  /* 0x4000404000257882 */ /* 0x000fe20000000000 */
[----:B------:R2:W-:Y:S01]  /*33b0*/  UTCHMMA gdesc[UR38], gdesc[UR40], tmem[UR8], tmem[UR22], idesc[UR23], UPT ;  /* 0x00ff1628260075ea */ /* 0x0005e2000b800008 */
[----:B------:R-:W-:Y:S01]  /*33c0*/  UMOV UR35, 0x40004040 ;  /* 0x4000404000237882 */ /* 0x000fe20000000000 */
[----:B------:R-:W-:Y:S01]  /*33d0*/  UMOV UR33, 0x40004040 ;  /* 0x4000404000217882 */ /* 0x000fe20000000000 */
[----:B------:R-:W-:Y:S01]  /*33e0*/  UMOV UR31, 0x40004040 ;  /* 0x40004040001f7882 */ /* 0x000fe20000000000 */
[----:B------:R2:W-:Y:S01]  /*33f0*/  UTCHMMA gdesc[UR34], gdesc[UR36], tmem[UR8], tmem[UR20], idesc[UR21], UPT ;  /* 0x00ff1424220075ea */ /* 0x0005e2000b800008 */
[----:B------:R2:W-:Y:S01]  /*3400*/  UTCHMMA gdesc[UR30], gdesc[UR32], tmem[UR8], tmem[UR18], idesc[UR19], UPT ;  /* 0x00ff12201e0075ea */ /* 0x0005e2000b800008 */
[----:B------:R2:W-:Y:S01]  /*3410*/  UTCBAR [UR6], URZ ;  /* 0x000000ff060073e9 */ /* 0x0005e200080000ff */
[----:B------:R-:W-:Y:S01]  /*3420*/  UMOV UR17, UR14 ;  /* 0x0000000e00117c82 */ /* 0x000fe20008000000 */
[----:B------:R-:W-:Y:S05]  /*3430*/  BRA.U UP0, `(.L_x_58) ;  /* 0xfffffffd00507547 */ /* 0x000fea000b83ffff */
.L_x_55:
[----:B------:R-:W-:Y:S01]  /*3440*/  UIADD3 UR15, UPT, UPT, UR15, 0x1, URZ ;  /* 0x000000010f0f7890 */ /* 0x000fe2000fffe0ff */
[C---:B------:R-:W-:Y:S01]  /*3450*/  ISETP.NE.AND P0, PT, R10.reuse, 0x2, PT ;  /* 0x000000020a00780c */ /* 0x040fe20003f05270 */
[----:B------:R-:W-:Y:S02]  /*3460*/  UIADD3 UR7, UPT, UPT, UR7, 0xb0, URZ ;  /* 0x000000b007077890 */ /* 0x000fe4000fffe0ff */
[----:B------:R-:W-:Y:S01]  /*3470*/  UISETP.NE.AND UP0, UPT, UR15, 0x4, UPT ;  /* 0x000000040f00788c */ /* 0x000fe2000bf05270 */
[----:B-12---:R-:W-:Y:S02]  /*3480*/  SEL R0, RZ, 0x1, P0 ;  /* 0x00000001ff007807 */ /* 0x006fe40000000000 */
[----:B------:R-:W-:Y:S01]  /*3490*/  SEL R10, R10, RZ, P0 ;  /* 0x000000ff0a0a7207 */ /* 0x000fe20000000000 */
[----:B------:R-:W-:Y:S01]  /*34a0*/  USEL UR6, URZ, 0x1, UP0 ;  /* 0x00000001ff067887 */ /* 0x000fe20008000000 */
[----:B------:R-:W-:Y:S01]  /*34b0*/  LOP3.LUT R9, R9, R0, RZ, 0x3c, !PT ;  /* 0x0000000009097212 */ /* 0x000fe200078e3cff */
[----:B------:R-:W-:Y:S01]  /*34c0*/  USEL UR15, UR15, URZ, UP0 ;  /* 0x000000ff0f0f7287 */ /* 0x000fe20008000000 */
[----:B------:R1:W-:Y:S03]  /*34d0*/  UTCBAR [UR7], URZ ;  /* 0x000000ff070073e9 */ /* 0x0003e600080000ff */
[----:B------:R-:W-:Y:S01]  /*34e0*/  LOP3.LUT R11, R11, UR6, RZ, 0x3c, !PT ;  /* 0x000000060b0b7c12 */ /* 0x000fe2000f8e3cff */
[----:B------:R-:W-:Y:S07]  /*34f0*/  @P1 BRA `(.L_x_59) ;  /* 0xfffffff800881947 */ /* 0x000fee000383ffff */
[----:B------:R-:W2:Y:S01]  /*3500*/  S2UR UR4, SR_CgaCtaId ;  /* 0x00000000000479c3 */ /* 0x000ea20000008800 */
[----:B------:R-:W-:Y:S01]  /*3510*/  ELECT P0, URZ, PT ;  /* 0x0000000000ff782f */ /* 0x000fe20003800000 */
[----:B------:R-:W-:Y:S01]  /*3520*/  IMAD.MOV.U32 R0, RZ, RZ, 0x1 ;  /* 0x00000001ff007424 */ /* 0x000fe200078e00ff */
[----:B------:R-:W-:Y:S01]  /*3530*/  UIADD3 UR5, UPT, UPT, UR5, 0xd0, URZ ;  /* 0x000000d005057890 */ /* 0x000fe2000fffe0ff */
[----:B------:R-:W-:Y:S01]  /*3540*/  SHF.L.U32 R2, R11, 0x1f, RZ ;  /* 0x0000001f0b027819 */ /* 0x000fe200000006ff */
[----:B------:R-:W-:-:S03]  /*3550*/  UMOV UR6, 0x40 ;  /* 0x0000004000067882 */ /* 0x000fc60000000000 */
[----:B------:R-:W-:Y:S01]  /*3560*/  UVIRTCOUNT.DEALLOC.SMPOOL 0x80 ;  /* 0x000000800000784c */ /* 0x000fe20000000000 */
[----:B--2---:R-:W-:Y:S02]  /*3570*/  ULEA UR4, UR4, UR6, 0x18 ;  /* 0x0000000604047291 */ /* 0x004fe4000f8ec0ff */
[----:B------:R-:W-:-:S07]  /*3580*/  ULEA UR6, UR15, UR5, 0x3 ;  /* 0x000000050f067291 */ /* 0x000fce000f8e18ff */
[----:B------:R2:W-:Y:S02]  /*3590*/  @P0 STS.U8 [UR4+0x1c], R0 ;  /* 0x00001c00ff000988 */ /* 0x0005e40008000004 */
[----:B------:R-:W4:Y:S02]  /*35a0*/  SYNCS.PHASECHK.TRANS64.TRYWAIT P0, [UR6], R2 ;  /* 0x00000002ff0075a7 */ /* 0x000f240008001106 */
[----:B--2-4-:R-:W-:Y:S05]  /*35b0*/  @!P0 BRA `(.L_x_60) ;  /* 0x0000005c00648947 */ /* 0x014fea0003800000 */
.L_x_151:
[----:B-1----:R-:W-:-:S04]  /*35c0*/  UIADD3 UR7, UPT, UPT, UR15, 0x1, URZ ;  /* 0x000000010f077890 */ /* 0x002fc8000fffe0ff */
[----:B------:R-:W-:-:S04]  /*35d0*/  UISETP.NE.AND UP0, UPT, UR7, 0x4, UPT ;  /* 0x000000040700788c */ /* 0x000fc8000bf05270 */
[----:B------:R-:W-:Y:S02]  /*35e0*/  USEL UR8, URZ, 0x1, UP0 ;  /* 0x00000001ff087887 */ /* 0x000fe40008000000 */
[----:B------:R-:W-:-:S04]  /*35f0*/  USEL UR7, UR7, URZ, UP0 ;  /* 0x000000ff07077287 */ /* 0x000fc80008000000 */
[----:B------:R-:W-:Y:S01]  /*3600*/  ULEA UR6, UR7, UR5, 0x3 ;  /* 0x0000000507067291 */ /* 0x000fe2000f8e18ff */
[----:B--2---:R-:W-:-:S04]  /*3610*/  LOP3.LUT R2, R11, UR8, RZ, 0x3c, !PT ;  /* 0x000000080b027c12 */ /* 0x004fc8000f8e3cff */
[----:B------:R-:W-:-:S04]  /*3620*/  SHF.L.U32 R3, R2, 0x1f, RZ ;  /* 0x0000001f02037819 */ /* 0x000fc800000006ff */
[----:B------:R-:W1:Y:S02]  /*3630*/  SYNCS.PHASECHK.TRANS64.TRYWAIT P0, [UR6], R3 ;  /* 0x00000003ff0075a7 */ /* 0x000e640008001106 */
[----:B-1----:R-:W-:Y:S05]  /*3640*/  @!P0 BRA `(.L_x_61) ;  /* 0x0000005c00588947 */ /* 0x002fea0003800000 */
.L_x_153:
        /* <DEDUP_REMOVED lines=9> */
.L_x_155:
[----:B------:R-:W-:-:S04]  /*36e0*/  UIADD3 UR7, UPT, UPT, UR7, 0x1, URZ ;  /* 0x0000000107077890 */ /* 0x000fc8000fffe0ff */
[----:B------:R-:W-:-:S04]  /*36f0*/  UISETP.NE.AND UP0, UPT, UR7, 0x4, UPT ;  /* 0x000000040700788c */ /* 0x000fc8000bf05270 */
[----:B------:R-:W-:Y:S02]  /*3700*/  USEL UR6, URZ, 0x1, UP0 ;  /* 0x00000001ff067887 */ /* 0x000fe40008000000 */
[----:B------:R-:W-:-:S04]  /*3710*/  USEL UR7, UR7, URZ, UP0 ;  /* 0x000000ff07077287 */ /* 0x000fc80008000000 */
[----:B------:R-:W-:Y:S01]  /*3720*/  ULEA UR7, UR7, UR5, 0x3 ;  /* 0x0000000507077291 */ /* 0x000fe2000f8e18ff */
[----:B------:R-:W-:-:S04]  /*3730*/  LOP3.LUT R2, R2, UR6, RZ, 0x3c, !PT ;  /* 0x0000000602027c12 */ /* 0x000fc8000f8e3cff */
[----:B------:R-:W-:-:S04]  /*3740*/  SHF.L.U32 R2, R2, 0x1f, RZ ;  /* 0x0000001f02027819 */ /* 0x000fc800000006ff */
[----:B------:R-:W2:Y:S02]  /*3750*/  SYNCS.PHASECHK.TRANS64.TRYWAIT P0, [UR7], R2 ;  /* 0x00000002ff0075a7 */ /* 0x000ea40008001107 */
[----:B--2---:R-:W-:Y:S05]  /*3760*/  @!P0 BRA `(.L_x_63) ;  /* 0x0000005c00408947 */ /* 0x004fea0003800000 */
.L_x_157:
[----:B------:R-:W-:Y:S01]  /*3770*/  NOP ;  /* 0x0000000000007918 */ /* 0x000fe20000000000 */
[----:B-1----:R-:W1:Y:S01]  /*3780*/  LDS R0, [UR4+0x14] ;  /* 0x00001404ff007984 */ /* 0x002e620008000800 */
[----:B------:R-:W-:Y:S01]  /*3790*/  ULOP3.LUT UR6, UR16, 0xffff, URZ, 0xc0, !UPT ;  /* 0x0000ffff10067892 */ /* 0x000fe2000f8ec0ff */
[----:B------:R-:W-:Y:S01]  /*37a0*/  UMOV UR8, 0xffff ;  /* 0x0000ffff00087882 */ /* 0x000fe20000000000 */
[----:B------:R-:W-:Y:S02]  /*37b0*/  UMOV UR5, 0x1 ;  /* 0x0000000100057882 */ /* 0x000fe40000000000 */
[----:B------:R-:W-:-:S04]  /*37c0*/  USHF.R.U32.HI UR6, URZ, 0x5, UR6 ;  /* 0x00000005ff067899 */ /* 0x000fc80008011606 */
[----:B------:R-:W-:Y:S02]  /*37d0*/  USHF.L.U32 UR8, UR8, UR6, URZ ;  /* 0x0000000608087299 */ /* 0x000fe400080006ff */
[----:B------:R-:W-:-:S04]  /*37e0*/  USHF.L.U32 UR5, UR5, UR6, URZ ;  /* 0x0000000605057299 */ /* 0x000fc800080006ff */
[----:B-1----:R-:W-:-:S04]  /*37f0*/  LOP3.LUT R0, R0, UR8, RZ, 0xc0, !PT ;  /* 0x0000000800007c12 */ /* 0x002fc8000f8ec0ff */
[----:B------:R-:W-:-:S13]  /*3800*/  ISETP.NE.AND P0, PT, R0, UR8, PT ;  /* 0x0000000800007c0c */ /* 0x000fda000bf05270 */
[----:B------:R-:W-:Y:S05]  /*3810*/  @P0 BRA `(.L_x_64) ;  /* 0x0000000000580947 */ /* 0x000fea0003800000 */
[----:B------:R-:W1:Y:S02]  /*3820*/  LDS R0, [UR4+0x18] ;  /* 0x00001804ff007984 */ /* 0x000e640008000800 */
[----:B-1----:R-:W-:-:S04]  /*3830*/  LOP3.LUT R0, R0, UR5, RZ, 0xc0, !PT ;  /* 0x0000000500007c12 */ /* 0x002fc8000f8ec0ff */
[----:B------:R-:W-:-:S13]  /*3840*/  ISETP.NE.AND P0, PT, R0, UR5, PT ;  /* 0x0000000500007c0c */ /* 0x000fda000bf05270 */
[----:B------:R-:W-:Y:S05]  /*3850*/  @P0 BRA `(.L_x_65) ;  /* 0x00000000003c0947 */ /* 0x000fea0003800000 */
[----:B------:R-:W1:Y:S01]  /*3860*/  S2R R2, SR_LANEID ;  /* 0x0000000000027919 */ /* 0x000e620000000000 */
[----:B------:R-:W-:Y:S01]  /*3870*/  ULOP3.LUT UR8, URZ, UR8, URZ, 0x33, !UPT ;  /* 0x00000008ff087292 */ /* 0x000fe2000f8e33ff */
[----:B------:R-:W-:Y:S02]  /*3880*/  VOTEU.ANY UR7, UPT, PT ;  /* 0x0000000000077886 */ /* 0x000fe400038e0100 */
[----:B------:R-:W-:-:S03]  /*3890*/  UFLO.U32 UR7, UR7 ;  /* 0x00000007000772bd */ /* 0x000fc600080e0000 */
[----:B------:R-:W-:-:S04]  /*38a0*/  IMAD.U32 R0, RZ, RZ, UR8 ;  /* 0x00000008ff007e24 */ /* 0x000fc8000f8e00ff */
[----:B------:R2:W4:Y:S02]  /*38b0*/  REDUX UR6, R0 ;  /* 0x00000000000673c4 */ /* 0x0005240000000000 */
[----:B------:R1:W-:Y:S02]  /*38c0*/  UTCATOMSWS.AND URZ, UR8 ;  /* 0x0000000800ff79e3 */ /* 0x0003e40008000000 */
[----:B-1----:R-:W-:Y:S02]  /*38d0*/  ISETP.EQ.U32.AND P0, PT, R2, UR7, PT ;  /* 0x0000000702007c0c */ /* 0x002fe4000bf02070 */
[----:B--2---:R-:W-:Y:S02]  /*38e0*/  LOP3.LUT R0, RZ, UR5, RZ, 0x33, !PT ;  /* 0x00000005ff007c12 */ /* 0x004fe4000f8e33ff */
[----:B----4-:R-:W-:Y:S02]  /*38f0*/  MOV R2, UR6 ;  /* 0x0000000600027c02 */ /* 0x010fe40008000f00 */
[----:B------:R-:W1:Y:S07]  /*3900*/  REDUX UR5, R0 ;  /* 0x00000000000573c4 */ /* 0x000e6e0000000000 */
[----:B------:R2:W-:Y:S01]  /*3910*/  @P0 ATOMS.AND RZ, [UR4+0x14], R2 ;  /* 0x00001402ffff098c */ /* 0x0005e2000a800004 */
[----:B-1----:R-:W-:-:S05]  /*3920*/  IMAD.U32 R0, RZ, RZ, UR5 ;  /* 0x00000005ff007e24 */ /* 0x002fca000f8e00ff */
[----:B------:R2:W-:Y:S01]  /*3930*/  @P0 ATOMS.AND RZ, [UR4+0x18], R0 ;  /* 0x00001800ffff098c */ /* 0x0005e2000a800004 */
[----:B------:R-:W-:Y:S05]  /*3940*/  BRA `(.L_x_66) ;  /* 0x0000000000147947 */ /* 0x000fea0003800000 */
.L_x_65:
[----:B------:R-:W-:Y:S02]  /*3950*/  MOV R2, 0x3970 ;  /* 0x0000397000027802 */ /* 0x000fe40000000f00 */
[----:B---3-5:R-:W-:Y:S05]  /*3960*/  CALL.REL.NOINC `($__internal_0_$__cuda_sm10x_tcgen05_guardrail_trap_col_being_dealloced_not_returned_by_alloc) ;  /* 0x0000006000287944 */ /* 0x028fea0003c00000 */
[----:B------:R-:W-:Y:S05]  /*3970*/  BRA `(.L_x_66) ;  /* 0x0000000000087947 */ /* 0x000fea0003800000 */
.L_x_64:
[----:B------:R-:W-:Y:S02]  /*3980*/  MOV R2, 0x39a0 ;  /* 0x000039a000027802 */ /* 0x000fe40000000f00 */
[----:B---3-5:R-:W-:Y:S05]  /*3990*/  CALL.REL.NOINC `($__internal_2_$__cuda_sm10x_tcgen05_guardrail_trap_unallocated_columns_being_dealloced) ;  /* 0x0000006000347944 */ /* 0x028fea0003c00000 */
.L_x_66:
[----:B------:R-:W-:Y:S01]  /*39a0*/  NOP ;  /* 0x0000000000007918 */ /* 0x000fe20000000000 */
[----:B------:R-:W-:Y:S05]  /*39b0*/  EXIT ;  /* 0x000000000000794d */ /* 0x000fea0003800000 */
.L_x_48:
[----:B------:R-:W-:-:S09]  /*39c0*/  UISETP.NE.OR UP2, UPT, UR8, 0x3, !UP2 ;  /* 0x000000030800788c */ /* 0x000fd2000d745670 */
[----:B------:R-:W-:Y:S05]  /*39d0*/  BRA.U UP2, `(.L_x_67) ;  /* 0x0000001102087547 */ /* 0x000fea000b800000 */
[----:B------:R-:W1:Y:S01]  /*39e0*/  LDC R0, c[0x0][0xb30] ;  /* 0x0002cc00ff007b82 */ /* 0x000e620000000800 */
[----:B------:R-:W2:Y:S01]  /*39f0*/  LDCU.64 UR8, c[0x0][0x888] ;  /* 0x00011100ff0877ac */ /* 0x000ea20008000a00 */
[----:B------:R-:W-:Y:S02]  /*3a00*/  HFMA2 R27, -RZ, RZ, 0, 0 ;  /* 0x00000000ff1b7431 */ /* 0x000fe400000001ff */
[----:B------:R-:W-:Y:S01]  /*3a10*/  IMAD.MOV.U32 R29, RZ, RZ, 0x1 ;  /* 0x00000001ff1d7424 */ /* 0x000fe200078e00ff */
[----:B------:R-:W-:Y:S01]  /*3a20*/  MOV R25, 0x2000 ;  /* 0x0000200000197802 */ /* 0x000fe20000000f00 */
[----:B------:R-:W4:Y:S01]  /*3a30*/  LDCU.64 UR4, c[0x0][0x890] ;  /* 0x00011200ff0477ac */ /* 0x000f220008000a00 */
[----:B------:R-:W-:Y:S01]  /*3a40*/  IMAD.MOV.U32 R28, RZ, RZ, RZ ;  /* 0x000000ffff1c7224 */ /* 0x000fe200078e00ff */
[----:B------:R-:W3:Y:S01]  /*3a50*/  LDC R24, c[0x0][0x370] ;  /* 0x0000dc00ff187b82 */ /* 0x000ee20000000800 */
[----:B------:R-:W-:Y:S01]  /*3a60*/  UMOV UR7, 0x400 ;  /* 0x0000040000077882 */ /* 0x000fe20000000000 */
[----:B------:R-:W-:-:S02]  /*3a70*/  UPLOP3.LUT UP1, UPT, UPT, UPT, UPT, 0x40, 0x4 ;  /* 0x000000000004789c */ /* 0x000fc40003f2e870 */
[----:B------:R-:W-:-:S04]  /*3a80*/  ULEA UR7, UR37, UR7, 0x18 ;  /* 0x0000000725077291 */ /* 0x000fc8000f8ec0ff */
[----:B------:R-:W3:Y:S01]  /*3a90*/  LDC R3, c[0x0][0xb0c] ;  /* 0x0002c300ff037b82 */ /* 0x000ee20000000800 */
[----:B------:R-:W-:Y:S02]  /*3aa0*/  UIADD3 UR13, UPT, UPT, UR7, 0x58, URZ ;  /* 0x00000058070d7890 */ /* 0x000fe4000fffe0ff */
[----:B--2---:R-:W-:Y:S02]  /*3ab0*/  UISETP.NE.U32.AND UP2, UPT, UR8, URZ, UPT ;  /* 0x000000ff0800728c */ /* 0x004fe4000bf45070 */
[----:B------:R-:W-:Y:S02]  /*3ac0*/  UIADD3 UR33, UPT, UPT, UR7, 0x40, URZ ;  /* 0x0000004007217890 */ /* 0x000fe4000fffe0ff */
[----:B----4-:R-:W-:Y:S01]  /*3ad0*/  UISETP.NE.U32.AND UP3, UPT, UR4, URZ, UPT ;  /* 0x000000ff0400728c */ /* 0x010fe2000bf65070 */
[----:B------:R-:W2:Y:S01]  /*3ae0*/  LDC R18, c[0x0][0xb20] ;  /* 0x0002c800ff127b82 */ /* 0x000ea20000000800 */
[----:B-1----:R-:W-:Y:S01]  /*3af0*/  ISETP.NE.AND P1, PT, R0, 0x1, PT ;  /* 0x000000010000780c */ /* 0x002fe20003f25270 */
[----:B------:R-:W-:-:S02]  /*3b00*/  UISETP.NE.AND.EX UP2, UPT, UR9, URZ, UPT, UP2 ;  /* 0x000000ff0900728c */ /* 0x000fc4000bf45320 */
[----:B------:R-:W-:Y:S02]  /*3b10*/  UIADD3 UR25, UPT, UPT, UR7, 0x48, URZ ;  /* 0x0000004807197890 */ /* 0x000fe4000fffe0ff */
[----:B------:R-:W-:Y:S02]  /*3b20*/  UIADD3 UR17, UPT, UPT, UR7, 0x50, URZ ;  /* 0x0000005007117890 */ /* 0x000fe4000fffe0ff */
[----:B------:R-:W1:Y:S01]  /*3b30*/  LDC.64 R30, c[0x0][0x348] ;  /* 0x0000d200ff1e7b82 */ /* 0x000e620000000a00 */
[----:B------:R-:W-:Y:S02]  /*3b40*/  UPRMT UR13, UR37, 0x654, UR13 ;  /* 0x00000654250d7896 */ /* 0x000fe4000800000d */
[----:B------:R-:W-:-:S05]  /*3b50*/  UISETP.NE.AND.EX UP3, UPT, UR5, URZ, UPT, UP3 ;  /* 0x000000ff0500728c */ /* 0x000fca000bf65330 */
[----:B------:R-:W4:Y:S08]  /*3b60*/  LDC.64 R16, c[0x0][0xb10] ;  /* 0x0002c400ff107b82 */ /* 0x000f300000000a00 */
[----:B------:R-:W1:Y:S08]  /*3b70*/  LDC.64 R6, c[0x0][0xb18] ;  /* 0x0002c600ff067b82 */ /* 0x000e700000000a00 */
[----:B------:R-:W1:Y:S08]  /*3b80*/  LDC.64 R4, c[0x0][0xb28] ;  /* 0x0002ca00ff047b82 */ /* 0x000e700000000a00 */
[----:B--23--:R-:W1:Y:S02]  /*3b90*/  LDC R19, c[0x0][0x374] ;  /* 0x0000dd00ff137b82 */ /* 0x00ce640000000800 */
.L_x_78:
[C---:B------:R-:W-:Y:S02]  /*3ba0*/  LEA R0, R28.reuse, UR7, 0x3 ;  /* 0x000000071c007c11 */ /* 0x040fe4000f8e18ff */
[----:B------:R-:W-:Y:S02]  /*3bb0*/  SHF.L.U32 R2, R27, 0x1f, RZ ;  /* 0x0000001f1b027819 */ /* 0x000fe400000006ff */
[----:B------:R-:W-:Y:S02]  /*3bc0*/  LEA R20, R28, UR7, 0x4 ;  /* 0x000000071c147c11 */ /* 0x000fe4000f8e20ff */
[----:B--2---:R-:W2:Y:S02]  /*3bd0*/  SYNCS.PHASECHK.TRANS64.TRYWAIT P0, [R0+URZ+0x90], R2 ;  /* 0x00009002000075a7 */ /* 0x004ea400080011ff */
[----:B--2---:R-:W-:Y:S05]  /*3be0*/  @!P0 BRA `(.L_x_68) ;  /* 0x0000005800388947 */ /* 0x004fea0003800000 */
.L_x_158:
[----:B------:R-:W-:Y:S01]  /*3bf0*/  ISETP.GE.AND P0, PT, R40, 0x1, PT ;  /* 0x000000012800780c */ /* 0x000fe20003f06270 */
[----:B------:R-:W3:Y:S01]  /*3c00*/  LDS.128 R20, [R20+0x120] ;  /* 0x0001200014147984 */ /* 0x000ee20000000c00 */
[----:B--2---:R-:W-:Y:S01]  /*3c10*/  VIADD R0, R0, 0xa0 ;  /* 0x000000a000007836 */ /* 0x004fe20000000000 */
[----:B------:R-:W-:Y:S01]  /*3c20*/  @!PT LDS RZ, [RZ] ;  /* 0x00000000fffff984 */ /* 0x000fe20000000800 */
[----:B------:R-:W-:Y:S01]  /*3c30*/  @!PT LDS RZ, [RZ] ;  /* 0x00000000fffff984 */ /* 0x000fe20000000800 */
[----:B------:R-:W-:Y:S01]  /*3c40*/  @!PT LDS RZ, [RZ] ;  /* 0x00000000fffff984 */ /* 0x000fe20000000800 */
[----:B------:R-:W-:Y:S01]  /*3c50*/  @!PT LDS RZ, [RZ] ;  /* 0x00000000fffff984 */ /* 0x000fe20000000800 */
[----:B------:R2:W-:Y:S06]  /*3c60*/  MEMBAR.ALL.CTA ;  /* 0x0000000000007992 */ /* 0x0005ec0000008000 */
[----:B--2---:R-:W2:Y:S01]  /*3c70*/  FENCE.VIEW.ASYNC.S ;  /* 0x00000000000073c6 */ /* 0x004ea20000000000 */
[----:B------:R-:W-:Y:S04]  /*3c80*/  PRMT R0, RZ, 0x654, R0 ;  /* 0x00000654ff007816 */ /* 0x000fe80000000000 */
[----:B--2---:R2:W-:Y:S01]  /*3c90*/  SYNCS.ARRIVE.TRANS64.RED.A1T0 RZ, [R0+URZ], RZ ;  /* 0x000000ff00ff79a7 */ /* 0x0045e200081004ff */
[----:B---3--:R-:W-:Y:S11]  /*3ca0*/  LOP3.LUT P3, RZ, R22, 0x1, RZ, 0xc0, !PT ;  /* 0x0000000116ff7812 */ /* 0x008ff6000786c0ff */
[----:B------:R-:W-:Y:S02]  /*3cb0*/  @!UPT UIADD3 URZ, UPT, UPT, URZ, URZ, URZ ;  /* 0x000000fffffff290 */ /* 0x000fe4000fffe0ff */
[----:B------:R-:W-:Y:S02]  /*3cc0*/  @P3 MOV R11, R20 ;  /* 0x00000014000b3202 */ /* 0x000fe40000000f00 */
[----:B------:R-:W-:Y:S01]  /*3cd0*/  @P3 LOP3.LUT R10, R21, 0xffff, RZ, 0xc0, !PT ;  /* 0x0000ffff150a3812 */ /* 0x000fe200078ec0ff */
[----:B--2---:R-:W-:Y:S06]  /*3ce0*/  @!P0 BRA `(.L_x_69) ;  /* 0x0000000000a48947 */ /* 0x004fec0003800000 */
[-C--:B-1----:R-:W-:Y:S01]  /*3cf0*/  IMAD.HI.U32 R0, R19, R7.reuse, RZ ;  /* 0x0000000713007227 */ /* 0x082fe200078e00ff */
[----:B------:R-:W-:Y:S02]  /*3d00*/  ISETP.NE.AND P0, PT, R6, 0x1, PT ;  /* 0x000000010600780c */ /* 0x000fe40003f05270 */
[----:B------:R-:W-:Y:S01]  /*3d10*/  ISETP.NE.AND P2, PT, R40, 0x1, PT ;  /* 0x000000012800780c */ /* 0x000fe20003f45270 */
[----:B----4-:R-:W-:Y:S01]  /*3d20*/  IMAD.HI.U32 R9, R24, R16, RZ ;  /* 0x0000001018097227 */ /* 0x010fe200078e00ff */
[----:B------:R-:W-:Y:S02]  /*3d30*/  SHF.R.U32.HI R0, RZ, R18, R0 ;  /* 0x00000012ff007219 */ /* 0x000fe40000011600 */
[----:B------:R-:W-:Y:S01]  /*3d40*/  ISETP.NE.AND P4, PT, R3, 0x1, PT ;  /* 0x000000010300780c */ /* 0x000fe20003f85270 */
[----:B------:R-:W-:Y:S01]  /*3d50*/  IMAD.HI.U32 R13, R10, R7, RZ ;  /* 0x000000070a0d7227 */ /* 0x000fe200078e00ff */
[----:B------:R-:W-:Y:S02]  /*3d60*/  SHF.R.U32.HI R9, RZ, R17, R9 ;  /* 0x00000011ff097219 */ /* 0x000fe40000011609 */
[----:B------:R-:W-:Y:S01]  /*3d70*/  SEL R0, R19, R0, !P0 ;  /* 0x0000000013007207 */ /* 0x000fe20004000000 */
[----:B------:R-:W-:Y:S01]  /*3d80*/  IMAD.HI.U32 R12, R11, R16, RZ ;  /* 0x000000100b0c7227 */ /* 0x000fe200078e00ff */
[----:B------:R-:W-:Y:S03]  /*3d90*/  SEL R9, R24, R9, !P4 ;  /* 0x0000000918097207 */ /* 0x000fe60006000000 */
[-C--:B------:R-:W-:Y:S01]  /*3da0*/  IMAD.HI.U32 R8, R0, R4.reuse, RZ ;  /* 0x0000000400087227 */ /* 0x080fe200078e00ff */
[----:B------:R-:W-:Y:S03]  /*3db0*/  SHF.R.U32.HI R12, RZ, R17, R12 ;  /* 0x00000011ff0c7219 */ /* 0x000fe6000001160c */
[----:B------:R-:W-:Y:S01]  /*3dc0*/  IMAD.HI.U32 R2, R9, R4, RZ ;  /* 0x0000000409027227 */ /* 0x000fe200078e00ff */
[-C--:B------:R-:W-:Y:S02]  /*3dd0*/  @P2 SHF.R.U32.HI R0, RZ, R5.reuse, R8 ;  /* 0x00000005ff002219 */ /* 0x080fe40000011608 */
[----:B------:R-:W-:Y:S02]  /*3de0*/  SHF.R.U32.HI R8, RZ, R18, R13 ;  /* 0x00000012ff087219 */ /* 0x000fe4000001160d */
[----:B------:R-:W-:Y:S01]  /*3df0*/  @P2 SHF.R.U32.HI R9, RZ, R5, R2 ;  /* 0x00000005ff092219 */ /* 0x000fe20000011602 */
[----:B------:R-:W-:Y:S01]  /*3e00*/  IMAD R0, R40, R0, RZ ;  /* 0x0000000028007224 */ /* 0x000fe200078e02ff */
[----:B------:R-:W-:Y:S02]  /*3e10*/  SEL R8, R10, R8, !P0 ;  /* 0x000000080a087207 */ /* 0x000fe40004000000 */
[----:B------:R-:W-:Y:S01]  /*3e20*/  SEL R2, R11, R12, !P4 ;  /* 0x0000000c0b027207 */ /* 0x000fe20006000000 */
[----:B------:R-:W-:Y:S01]  /*3e30*/  IMAD R12, R40, R9, RZ ;  /* 0x00000009280c7224 */ /* 0x000fe200078e02ff */
[C---:B------:R-:W-:Y:S01]  /*3e40*/  ISETP.GE.AND P0, PT, R8.reuse, R0, PT ;  /* 0x000000000800720c */ /* 0x040fe20003f06270 */
[----:B------:R-:W-:Y:S03]  /*3e50*/  IMAD.HI.U32 R0, R8, R4, RZ ;  /* 0x0000000408007227 */ /* 0x000fe600078e00ff */
[----:B------:R-:W-:Y:S02]  /*3e60*/  ISETP.GE.OR P0, PT, R2, R12, P0 ;  /* 0x0000000c0200720c */ /* 0x000fe40000706670 */
[-C--:B------:R-:W-:Y:S04]  /*3e70*/  SHF.R.U32.HI R0, RZ, R5.reuse, R0 ;  /* 0x00000005ff007219 */ /* 0x080fe80000011600 */
[----:B------:R-:W-:Y:S05]  /*3e80*/  SEL R13, R8, R0, !P2 ;  /* 0x00000000080d7207 */ /* 0x000fea0005000000 */
[----:B------:R-:W-:Y:S02]  /*3e90*/  IMAD.MOV R12, RZ, RZ, -R13 ;  /* 0x000000ffff0c7224 */ /* 0x000fe400078e0a0d */
[----:B------:R-:W-:Y:S04]  /*3ea0*/  @!P0 IMAD.HI.U32 R0, R2, R4, RZ ;  /* 0x0000000402008227 */ /* 0x000fe800078e00ff */
[----:B------:R-:W-:Y:S01]  /*3eb0*/  IMAD R12, R40, R12, R8 ;  /* 0x0000000c280c7224 */ /* 0x000fe200078e0208 */
[----:B------:R-:W-:Y:S04]  /*3ec0*/  @!P0 SHF.R.U32.HI R0, RZ, R5, R0 ;  /* 0x00000005ff008219 */ /* 0x000fe80000011600 */
[----:B------:R-:W-:Y:S04]  /*3ed0*/  @!P0 SEL R0, R2, R0, !P2 ;  /* 0x0000000002008207 */ /* 0x000fe80005000000 */
[----:B------:R-:W-:Y:S01]  /*3ee0*/  @!P0 IADD3 R13, PT, PT, R13, -R0, RZ ;  /* 0x800000000d0d8210 */ /* 0x000fe20007ffe0ff */
[----:B------:R-:W-:Y:S01]  /*3ef0*/  @!P0 IMAD R0, R9, R12, R0 ;  /* 0x0000000c09008224 */ /* 0x000fe200078e0200 */
[----:B------:R-:W-:Y:S01]  /*3f00*/  IADD3 R9, PT, PT, -R8, RZ, RZ ;  /* 0x000000ff08097210 */ /* 0x000fe20007ffe1ff */
[--C-:B------:R-:W-:Y:S02]  /*3f10*/  IMAD.MOV R12, RZ, RZ, -R2.reuse ;  /* 0x000000ffff0c7224 */ /* 0x100fe400078e0a02 */
[----:B------:R-:W-:Y:S02]  /*3f20*/  @!P0 IMAD R8, R13, R40, R2 ;  /* 0x000000280d088224 */ /* 0x000fe400078e0202 */
[----:B------:R-:W-:Y:S02]  /*3f30*/  @!P0 IMAD.MOV.U32 R2, RZ, RZ, R0 ;  /* 0x000000ffff028224 */ /* 0x000fe400078e0000 */
[----:B------:R-:W-:Y:S02]  /*3f40*/  IMAD R11, R3, R12, R11 ;  /* 0x0000000c030b7224 */ /* 0x000fe400078e020b */
[----:B------:R-:W-:Y:S02]  /*3f50*/  IMAD R10, R6, R9, R10 ;  /* 0x00000009060a7224 */ /* 0x000fe400078e020a */
[----:B------:R-:W-:Y:S02]  /*3f60*/  IMAD R11, R2, R3, R11 ;  /* 0x00000003020b7224 */ /* 0x000fe400078e020b */
[----:B------:R-:W-:Y:S02]  /*3f70*/  IMAD R10, R8, R6, R10 ;  /* 0x00000006080a7224 */ /* 0x000fe400078e020a */
.L_x_69:
[----:B------:R-:W-:Y:S05]  /*3f80*/  BRA.U UP1, `(.L_x_70) ;  /* 0x0000000101107547 */ /* 0x000fea000b800000 */
[----:B------:R-:W-:Y:S04]  /*3f90*/  MOV R2, UR6 ;  /* 0x0000000600027c02 */ /* 0x000fe80008000f00 */
[----:B------:R-:W-:Y:S04]  /*3fa0*/  SHF.L.U32 R2, R2, 0x1f, RZ ;  /* 0x0000001f02027819 */ /* 0x000fe800000006ff */
[----:B------:R-:W2:Y:S02]  /*3fb0*/  SYNCS.PHASECHK.TRANS64.TRYWAIT P0, [UR7+0x88], R2 ;  /* 0x00008802ff0075a7 */ /* 0x000ea40008001107 */
[----:B--2---:R-:W-:Y:S05]  /*3fc0*/  @!P0 BRA `(.L_x_71) ;  /* 0x0000005400548947 */ /* 0x004fea0003800000 */
.L_x_70:
[----:B------:R-:W-:Y:S02]  /*3fd0*/  R2UR UR35, R15 ;  /* 0x000000000f2372ca */ /* 0x000fe400000e0000 */
[----:B------:R-:W-:Y:S02]  /*3fe0*/  R2UR UR34, R14 ;  /* 0x000000000e2272ca */ /* 0x000fe400000e0000 */
[----:B------:R-:W-:Y:S02]  /*3ff0*/  ISETP.NE.U32.AND P2, PT, RZ, UR4, PT ;  /* 0x00000004ff007c0c */ /* 0x000fe4000bf45070 */
[----:B------:R-:W-:Y:S02]  /*4000*/  SHF.L.U32 R14, R29, 0x1f, RZ ;  /* 0x0000001f1d0e7819 */ /* 0x000fe400000006ff */
[----:B------:R-:W-:Y:S05]  /*4010*/  ISETP.NE.AND.EX P2, PT, RZ, UR5, PT, P2 ;  /* 0x00000005ff007c0c */ /* 0x000fea000bf45320 */
[----:B------:R-:W-:Y:S02]  /*4020*/  USHF.L.U32 UR35, UR35, 0x6, URZ ;  /* 0x0000000623237899 */ /* 0x000fe400080006ff */
[----:B------:R-:W-:Y:S01]  /*4030*/  USHF.L.U32 UR34, UR34, 0x8, URZ ;  /* 0x0000000822227899 */ /* 0x000fe200080006ff */
[----:B------:R-:W-:Y:S11]  /*4040*/  BRA.U !UP3, `(.L_x_72) ;  /* 0x000000010b347547 */ /* 0x000ff6000b800000 */
[----:B------:R-:W-:Y:S01]  /*4050*/  UPLOP3.LUT UP0, UPT, UPT, UPT, UP2, 0x80, 0x8 ;  /* 0x000000000008789c */ /* 0x000fe20003f0f020 */
[----:B--2---:R-:W-:Y:S02]  /*4060*/  HFMA2 R0, -RZ, RZ, 0, 5.9604644775390625e-08 ;  /* 0x00000001ff007431 */ /* 0x004fe400000001ff */
[----:B------:R-:W-:Y:S03]  /*4070*/  IMAD.MOV.U32 R88, RZ, RZ, 0x1 ;  /* 0x00000001ff587424 */ /* 0x000fe600078e00ff */
[----:B------:R-:W-:Y:S05]  /*4080*/  PLOP3.LUT P0, PT, PT, PT, UP0, 0x80, 0x8 ;  /* 0x000000000008781c */ /* 0x000fea0003f0f008 */
[----:B------:R-:W2:Y:S01]  /*4090*/  @UP0 LDCU.64 UR10, c[0x0][0x888] ;  /* 0x00011100ff0a07ac */ /* 0x000ea20008000a00 */
[----:B------:R-:W-:Y:S07]  /*40a0*/  @UP0 UIMAD UR8, UR36, UR4, URZ ;  /* 0x00000004240802a4 */ /* 0x000fee000f8e02ff */
[----:B------:R-:W-:Y:S01]  /*40b0*/  @!P0 PRMT R88, R0, 0x7610, R88 ;  /* 0x0000761000588816 */ /* 0x000fe20000000058 */
[----:B--2---:R-:W-:Y:S03]  /*40c0*/  @UP0 UIMAD.WIDE UR10, UR8, 0x4, UR10 ;  /* 0x00000004080a08a5 */ /* 0x004fe6000f8e020a */
[----:B------:R-:W2:Y:S03]  /*40d0*/  @!UP0 LDCU UR8, c[0x0][0x880] ;  /* 0x00011000ff0887ac */ /* 0x000ea60008000800 */
[----:B------:R-:W-:Y:S01]  /*40e0*/  IMAD.U32 R8, RZ, RZ, UR10 ;  /* 0x0000000aff087e24 */ /* 0x000fe2000f8e00ff */
[----:B------:R-:W-:Y:S05]  /*40f0*/  MOV R9, UR11 ;  /* 0x0000000b00097c02 */ /* 0x000fea0008000f00 */
[----:B-----5:R3:W5:Y:S02]  /*4100*/  @P0 LDG.E R49, desc[UR46][R8.64] ;  /* 0x0000002e08310981 */ /* 0x020764000c1e1900 */
[----:B--23--:R-:W-:Y:S07]  /*4110*/  @!P0 IMAD.U32 R49, RZ, RZ, UR8 ;  /* 0x00000008ff318e24 */ /* 0x00cfee000f8e00ff */
.L_x_72:
[----:B-----5:R-:W-:Y:S01]  /*4120*/  @!P2 FSETP.EQ.AND P0, PT, R49, RZ, PT ;  /* 0x000000ff3100a20b */ /* 0x020fe20003f02000 */
[----:B------:R-:W-:Y:S01]  /*4130*/  @!UPT UIADD3 URZ, UPT, UPT, URZ, URZ, URZ ;  /* 0x000000fffffff290 */ /* 0x000fe2000fffe0ff */
[----:B------:R-:W-:Y:S11]  /*4140*/  @!P2 BRA `(.L_x_73) ;  /* 0x000000000014a947 */ /* 0x000ff60003800000 */
[----:B------:R-:W-:Y:S02]  /*4150*/  LOP3.LUT P2, RZ, R88, 0xff, RZ, 0xc0, !PT ;  /* 0x000000ff58ff7812 */ /* 0x000fe4000784c0ff */
[----:B------:R-:W-:Y:S04]  /*4160*/  PLOP3.LUT P0, PT, PT, PT, UP0, 0x80, 0x8 ;  /* 0x000000000008781c */ /* 0x000fe80003f0f008 */
[----:B------:R-:W-:Y:S07]  /*4170*/  PLOP3.LUT P0, PT, P0, PT, PT, 0x8, 0x80 ;  /* 0x000000000080781c */ /* 0x000fee000070e170 */
[----:B------:R-:W-:Y:S11]  /*4180*/  @P2 FSETP.EQ.AND P0, PT, R49, RZ, PT ;  /* 0x000000ff3100220b */ /* 0x000ff60003f02000 */
[----:B------:R-:W-:Y:S02]  /*4190*/  @!UPT UIADD3 URZ, UPT, UPT, URZ, URZ, URZ ;  /* 0x000000fffffff290 */ /* 0x000fe4000fffe0ff */
.L_x_73:
[----:B------:R-:W3:Y:S01]  /*41a0*/  SYNCS.PHASECHK.TRANS64.TRYWAIT P2, [UR7+0x60], R14 ;  /* 0x0000600eff0075a7 */ /* 0x000ee20008041107 */
[----:B------:R-:W-:Y:S04]  /*41b0*/  ELECT P4, URZ, PT ;  /* 0x0000000000ff782f */ /* 0x000fe80003880000 */
[----:B------:R-:W-:Y:S11]  /*41c0*/  PLOP3.LUT P4, PT, P0, P4, PT, 0xf2, 0x2f ;  /* 0x00000000002f781c */ /* 0x000ff60000789e72 */
[----:B------:R-:W-:Y:S02]  /*41d0*/  @!UPT UIADD3 URZ, UPT, UPT, URZ, URZ, URZ ;  /* 0x000000fffffff290 */ /* 0x000fe4000fffe0ff */
[----:B-1----:R-:W-:Y:S05]  /*41e0*/  @!P4 IADD3 R8, P0, PT, R30, 0x580, RZ ;  /* 0x000005801e08c810 */ /* 0x002fea0007f1e0ff */
[----:B--2---:R-:W-:Y:S01]  /*41f0*/  @!P4 IMAD.X R2, RZ, RZ, R31, P0 ;  /* 0x000000ffff02c224 */ /* 0x004fe200000e061f */
[----:B---3--:R-:W-:Y:S07]  /*4200*/  @!P2 BRA `(.L_x_74) ;  /* 0x0000005000dca947 */ /* 0x008fee0003800000 */
.L_x_161:
[----:B------:R-:W-:Y:S01]  /*4210*/  @!P4 R2UR UR8, R2 ;  /* 0x000000000208c2ca */ /* 0x000fe200000e0000 */
[----:B------:R-:W-:Y:S01]  /*4220*/  VOTEU.ALL UP1, P4 ;  /* 0x0000000000ff7886 */ /* 0x000fe20002020000 */
[----:B------:R-:W-:Y:S01]  /*4230*/  @!P4 R2UR UR9, R8 ;  /* 0x000000000809c2ca */ /* 0x000fe200000e0000 */
[----:B-1----:R-:W-:Y:S01]  /*4240*/  @!P4 IMAD.MOV.U32 R0, RZ, RZ, 0x2000 ;  /* 0x00002000ff00c424 */ /* 0x002fe200078e00ff */
[----:B------:R-:W-:Y:S01]  /*4250*/  UMOV UR10, 0x0 ;  /* 0x00000000000a7882 */ /* 0x000fe20000000000 */
[----:B------:R-:W-:Y:S01]  /*4260*/  UMOV UR11, 0x10000000 ;  /* 0x10000000000b7882 */ /* 0x000fe20000000000 */
[----:B------:R-:W-:Y:S01]  /*4270*/  @!UP1 UIADD3 UR32, UPT, UPT, UR7, 0x400, URZ ;  /* 0x0000040007209890 */ /* 0x000fe2000fffe0ff */
[----:B------:R-:W-:Y:S06]  /*4280*/  VOTEU.ALL UP1, P4 ;  /* 0x0000000000ff7886 */ /* 0x000fec0002020000 */
[----:B------:R-:W-:Y:S01]  /*4290*/  IMAD.U32 R9, RZ, RZ, UR8 ;  /* 0x00000008ff097e24 */ /* 0x000fe2000f8e00ff */
[----:B------:R-:W-:Y:S01]  /*42a0*/  UPRMT UR8, UR37, 0x654, UR33 ;  /* 0x0000065425087896 */ /* 0x000fe20008000021 */
[----:B------:R-:W-:Y:S03]  /*42b0*/  IMAD.U32 R8, RZ, RZ, UR9 ;  /* 0x00000009ff087e24 */ /* 0x000fe6000f8e00ff */
[----:B------:R-:W-:Y:S02]  /*42c0*/  @!P4 R2UR UR15, R9 ;  /* 0x00000000090fc2ca */ /* 0x000fe400000e0000 */
[----:B------:R-:W-:Y:S02]  /*42d0*/  @!P4 R2UR UR14, R8 ;  /* 0x00000000080ec2ca */ /* 0x000fe400000e0000 */
[----:B------:R-:W-:Y:S05]  /*42e0*/  @!P4 IADD3 R8, P0, PT, R30, 0x580, RZ ;  /* 0x000005801e08c810 */ /* 0x000fea0007f1e0ff */
[----:B------:R-:W-:Y:S06]  /*42f0*/  @!P4 IMAD.X R2, RZ, RZ, R31, P0 ;  /* 0x000000ffff02c224 */ /* 0x000fec00000e061f */
[----:B------:R1:W-:Y:S01]  /*4300*/  @!UP1 UTMALDG.3D [UR32], [UR14], desc[UR10] ;  /* 0x00000a200e0095b4 */ /* 0x0003e20008011000 */
[----:B------:R1:W-:Y:S01]  /*4310*/  @!P4 SYNCS.ARRIVE.TRANS64.RED.A0TR RZ, [UR7+0x40], R0 ;  /* 0x00004000ffffc9a7 */ /* 0x0003e20008300407 */
[----:B------:R-:W-:Y:S01]  /*4320*/  SYNCS.ARRIVE.TRANS64.RED.A1T0 RZ, [UR8], RZ ;  /* 0x000000ffffff79a7 */ /* 0x000fe20008100408 */
[----:B------:R-:W2:Y:S02]  /*4330*/  SYNCS.PHASECHK.TRANS64.TRYWAIT P2, [UR7+0x68], R14 ;  /* 0x0000680eff0075a7 */ /* 0x000ea40008041107 */
[----:B-12---:R-:W-:Y:S05]  /*4340*/  @!P2 BRA `(.L_x_75) ;  /* 0x0000005000a4a947 */ /* 0x006fea0003800000 */
.L_x_163:
[----:B------:R-:W-:Y:S01]  /*4350*/  @!P4 R2UR UR8, R2 ;  /* 0x000000000208c2ca */ /* 0x000fe200000e0000 */
[----:B------:R-:W-:Y:S01]  /*4360*/  VOTEU.ALL UP1, P4 ;  /* 0x0000000000ff7886 */ /* 0x000fe20002020000 */
[----:B------:R-:W-:Y:S01]  /*4370*/  @!P4 R2UR UR9, R8 ;  /* 0x000000000809c2ca */ /* 0x000fe200000e0000 */
[----:B-1----:R-:W-:Y:S01]  /*4380*/  @!P4 IMAD.MOV.U32 R0, RZ, RZ, 0x2000 ;  /* 0x00002000ff00c424 */ /* 0x002fe200078e00ff */
[----:B------:R-:W-:Y:S01]  /*4390*/  UMOV UR10, 0x0 ;  /* 0x00000000000a7882 */ /* 0x000fe20000000000 */
[----:B------:R-:W-:Y:S01]  /*43a0*/  UMOV UR11, 0x10000000 ;  /* 0x10000000000b7882 */ /* 0x000fe20000000000 */
[----:B------:R-:W-:Y:S02]  /*43b0*/  @!UP1 UIADD3 UR26, UPT, UPT, UR34, 0x40, URZ ;  /* 0x00000040221a9890 */ /* 0x000fe4000fffe0ff */
[----:B------:R-:W-:Y:S01]  /*43c0*/  @!UP1 UIADD3 UR24, UPT, UPT, UR7, 0x2400, URZ ;  /* 0x0000240007189890 */ /* 0x000fe2000fffe0ff */
[----:B------:R-:W-:Y:S01]  /*43d0*/  VOTEU.ALL UP1, P4 ;  /* 0x0000000000ff7886 */ /* 0x000fe20002020000 */
[----:B------:R-:W-:Y:S01]  /*43e0*/  UMOV UR27, UR35 ;  /* 0x00000023001b7c82 */ /* 0x000fe20008000000 */
[----:B------:R-:W-:Y:S02]  /*43f0*/  UMOV UR28, UR36 ;  /* 0x00000024001c7c82 */ /* 0x000fe40008000000 */
        /* <DEDUP_REMOVED lines=12> */
.L_x_165:
[----:B------:R-:W2:Y:S01]  /*44c0*/  LDC.64 R12, c[0x0][0xb18] ;  /* 0x0002c600ff0c7b82 */ /* 0x000ea20000000a00 */
[----:B------:R-:W-:Y:S01]  /*44d0*/  @!P4 R2UR UR8, R2 ;  /* 0x000000000208c2ca */ /* 0x000fe200000e0000 */
[----:B------:R-:W-:Y:S01]  /*44e0*/  VOTEU.ALL UP1, P4 ;  /* 0x0000000000ff7886 */ /* 0x000fe20002020000 */
[----:B------:R-:W-:Y:S01]  /*44f0*/  @!P4 R2UR UR9, R8 ;  /* 0x000000000809c2ca */ /* 0x000fe200000e0000 */
[----:B-1----:R-:W-:Y:S01]  /*4500*/  @!P4 IMAD.MOV.U32 R0, RZ, RZ, 0x2000 ;  /* 0x00002000ff00c424 */ /* 0x002fe200078e00ff */
[----:B------:R-:W-:Y:S03]  /*4510*/  UMOV UR10, 0x0 ;  /* 0x00000000000a7882 */ /* 0x000fe60000000000 */
[----:B------:R-:W1:Y:S01]  /*4520*/  @!P1 LDC R2, c[0x0][0xb0c] ;  /* 0x0002c300ff029b82 */ /* 0x000e620000000800 */
[----:B------:R-:W-:Y:S01]  /*4530*/  @!UP1 UIADD3 UR18, UPT, UPT, UR34, 0x80, URZ ;  /* 0x0000008022129890 */ /* 0x000fe2000fffe0ff */
[----:B------:R-:W-:Y:S01]  /*4540*/  @P3 SHF.R.U32.HI R26, RZ, 0x10, R21 ;  /* 0x00000010ff1a3819 */ /* 0x000fe20000011615 */
[----:B------:R-:W-:Y:S01]  /*4550*/  @!UP1 UIADD3 UR16, UPT, UPT, UR7, 0x4400, URZ ;  /* 0x0000440007109890 */ /* 0x000fe2000fffe0ff */
[----:B------:R-:W-:Y:S01]  /*4560*/  VIADD R28, R28, 0x1 ;  /* 0x000000011c1c7836 */ /* 0x000fe20000000000 */
[----:B------:R-:W-:Y:S01]  /*4570*/  VOTEU.ALL UP1, P4 ;  /* 0x0000000000ff7886 */ /* 0x000fe20002020000 */
[----:B------:R-:W-:Y:S01]  /*4580*/  UMOV UR11, 0x10000000 ;  /* 0x10000000000b7882 */ /* 0x000fe20000000000 */
[----:B------:R-:W-:Y:S01]  /*4590*/  UMOV UR19, UR35 ;  /* 0x0000002300137c82 */ /* 0x000fe20008000000 */
[----:B------:R-:W-:Y:S01]  /*45a0*/  IMAD.U32 R9, RZ, RZ, UR8 ;  /* 0x00000008ff097e24 */ /* 0x000fe2000f8e00ff */
[----:B------:R-:W-:Y:S01]  /*45b0*/  UMOV UR20, UR36 ;  /* 0x0000002400147c82 */ /* 0x000fe20008000000 */
[----:B------:R-:W-:Y:S01]  /*45c0*/  IMAD.U32 R8, RZ, RZ, UR9 ;  /* 0x00000009ff087e24 */ /* 0x000fe2000f8e00ff */
[----:B------:R-:W-:Y:S02]  /*45d0*/  UPRMT UR8, UR37, 0x654, UR17 ;  /* 0x0000065425087896 */ /* 0x000fe40008000011 */
[----:B------:R-:W-:Y:S02]  /*45e0*/  @!P4 R2UR UR15, R9 ;  /* 0x00000000090fc2ca */ /* 0x000fe400000e0000 */
[----:B------:R-:W-:Y:S02]  /*45f0*/  @!P4 R2UR UR14, R8 ;  /* 0x00000000080ec2ca */ /* 0x000fe400000e0000 */
[----:B------:R-:W3:Y:S11]  /*4600*/  LDC.64 R8, c[0x0][0xb10] ;  /* 0x0002c400ff087b82 */ /* 0x000ef60000000a00 */
[----:B------:R1:W-:Y:S01]  /*4610*/  @!UP1 UTMALDG.3D [UR16], [UR14], desc[UR10] ;  /* 0x00000a100e0095b4 */ /* 0x0003e20008011000 */
[----:B------:R5:W-:Y:S01]  /*4620*/  @!P4 SYNCS.ARRIVE.TRANS64.RED.A0TR RZ, [UR7+0x50], R0 ;  /* 0x00005000ffffc9a7 */ /* 0x000be20008300407 */
[C---:B---3--:R-:W-:Y:S01]  /*4630*/  @!P1 IMAD.HI.U32 R8, R11.reuse, R8, RZ ;  /* 0x000000080b089227 */ /* 0x048fe200078e00ff */
[----:B--2---:R-:W-:Y:S02]  /*4640*/  @!P1 ISETP.NE.AND P0, PT, R12, 0x1, PT ;  /* 0x000000010c00980c */ /* 0x004fe40003f05270 */
[----:B-1----:R-:W-:Y:S01]  /*4650*/  @!P1 ISETP.NE.AND P2, PT, R2, 0x1, PT ;  /* 0x000000010200980c */ /* 0x002fe20003f45270 */
[----:B------:R-:W-:Y:S01]  /*4660*/  SYNCS.ARRIVE.TRANS64.RED.A1T0 RZ, [UR8], RZ ;  /* 0x000000ffffff79a7 */ /* 0x000fe20008100408 */
[C---:B------:R-:W-:Y:S01]  /*4670*/  @!P1 IMAD.HI.U32 R13, R10.reuse, R13, RZ ;  /* 0x0000000d0a0d9227 */ /* 0x040fe200078e00ff */
[----:B------:R-:W-:Y:S04]  /*4680*/  @!P1 SHF.R.U32.HI R8, RZ, R9, R8 ;  /* 0x00000009ff089219 */ /* 0x000fe80000011608 */
[----:B------:R-:W-:Y:S01]  /*4690*/  @!P1 SEL R8, R11, R8, !P2 ;  /* 0x000000080b089207 */ /* 0x000fe20005000000 */
[----:B------:R-:W1:Y:S01]  /*46a0*/  SYNCS.PHASECHK.TRANS64.TRYWAIT P5, [UR7+0x78], R14 ;  /* 0x0000780eff0075a7 */ /* 0x000e6200080a1107 */
[----:B-----5:R-:W2:Y:S02]  /*46b0*/  @!P1 LDC R0, c[0x0][0xb20] ;  /* 0x0002c800ff009b82 */ /* 0x020ea40000000800 */
[----:B--2---:R-:W-:Y:S04]  /*46c0*/  @!P1 SHF.R.U32.HI R0, RZ, R0, R13 ;  /* 0x00000000ff009219 */ /* 0x004fe8000001160d */
[----:B------:R-:W-:Y:S05]  /*46d0*/  @!P1 SEL R9, R10, R0, !P0 ;  /* 0x000000000a099207 */ /* 0x000fea0004000000 */
[----:B------:R-:W-:Y:S02]  /*46e0*/  @!P1 IMAD.IADD R0, R9, 0x1, -R8 ;  /* 0x0000000109009824 */ /* 0x000fe400078e0a08 */
[----:B------:R-:W-:Y:S02]  /*46f0*/  @!P1 IMAD.IADD R8, R8, 0x1, -R9 ;  /* 0x0000000108089824 */ /* 0x000fe400078e0a09 */
[----:B------:R-:W-:Y:S02]  /*4700*/  @!P1 IMAD R11, R0, R2, R11 ;  /* 0x00000002000b9224 */ /* 0x000fe400078e020b */
[----:B------:R-:W-:Y:S01]  /*4710*/  @!P1 IMAD R10, R8, R12, R10 ;  /* 0x0000000c080a9224 */ /* 0x000fe200078e020a */
[----:B-1----:R-:W-:Y:S06]  /*4720*/  @!P5 BRA `(.L_x_77) ;  /* 0x0000004c00dcd947 */ /* 0x002fec0003800000 */
.L_x_167:
[----:B------:R-:W-:Y:S01]  /*4730*/  @!P4 IADD3 R2, P0, PT, R30, 0x580, RZ ;  /* 0x000005801e02c810 */ /* 0x000fe20007f1e0ff */
[----:B------:R-:W-:Y:S01]  /*4740*/  VOTEU.ALL UP1, P4 ;  /* 0x0000000000ff7886 */ /* 0x000fe20002020000 */
[----:B------:R-:W-:Y:S01]  /*4750*/  UMOV UR18, 0x0 ;  /* 0x0000000000127882 */ /* 0x000fe20000000000 */
[----:B------:R-:W-:Y:S01]  /*4760*/  UMOV UR19, 0x10000000 ;  /* 0x1000000000137882 */ /* 0x000fe20000000000 */
[----:B------:R-:W-:Y:S01]  /*4770*/  @!P4 R2UR UR9, R2 ;  /* 0x000000000209c2ca */ /* 0x000fe200000e0000 */
[----:B-1----:R-:W-:Y:S01]  /*4780*/  @!P4 IMAD.X R0, RZ, RZ, R31, P0 ;  /* 0x000000ffff00c224 */ /* 0x002fe200000e061f */
[----:B------:R-:W-:Y:S01]  /*4790*/  @!UP1 UIADD3 UR10, UPT, UPT, UR34, 0xc0, URZ ;  /* 0x000000c0220a9890 */ /* 0x000fe2000fffe0ff */
[----:B------:R-:W-:Y:S01]  /*47a0*/  ISETP.NE.AND P0, PT, R28, 0x2, PT ;  /* 0x000000021c00780c */ /* 0x000fe20003f05270 */
[----:B------:R-:W-:Y:S01]  /*47b0*/  UMOV UR11, UR35 ;  /* 0x00000023000b7c82 */ /* 0x000fe20008000000 */
[----:B------:R-:W-:Y:S01]  /*47c0*/  UMOV UR12, UR36 ;  /* 0x00000024000c7c82 */ /* 0x000fe20008000000 */
[----:B------:R-:W-:Y:S01]  /*47d0*/  @!P4 R2UR UR8, R0 ;  /* 0x000000000008c2ca */ /* 0x000fe200000e0000 */
[----:B------:R-:W-:Y:S01]  /*47e0*/  IMAD.IADD R14, R10, 0x1, R86 ;  /* 0x000000010a0e7824 */ /* 0x000fe200078e0256 */
[----:B------:R-:W-:Y:S01]  /*47f0*/  @P3 R2UR UR36, R26 ;  /* 0x000000001a2432ca */ /* 0x000fe200000e0000 */
[----:B------:R-:W-:Y:S01]  /*4800*/  IMAD.IADD R15, R11, 0x1, R87 ;  /* 0x000000010b0f7824 */ /* 0x000fe200078e0257 */
[----:B------:R-:W-:Y:S02]  /*4810*/  SEL R0, RZ, 0x1, P0 ;  /* 0x00000001ff007807 */ /* 0x000fe40000000000 */
[----:B------:R-:W-:Y:S01]  /*4820*/  LOP3.LUT R29, R29, 0x1, RZ, 0x3c, !PT ;  /* 0x000000011d1d7812 */ /* 0x000fe200078e3cff */
[----:B------:R-:W-:Y:S01]  /*4830*/  IMAD.U32 R8, RZ, RZ, UR9 ;  /* 0x00000009ff087e24 */ /* 0x000fe2000f8e00ff */
[----:B------:R-:W-:Y:S01]  /*4840*/  @!UP1 UIADD3 UR9, UPT, UPT, UR7, 0x58, URZ ;  /* 0x0000005807099890 */ /* 0x000fe2000fffe0ff */
[----:B------:R-:W-:Y:S02]  /*4850*/  LOP3.LUT R27, R27, R0, RZ, 0x3c, !PT ;  /* 0x000000001b1b7212 */ /* 0x000fe400078e3cff */
[----:B------:R-:W-:Y:S02]  /*4860*/  SEL R28, R28, RZ, P0 ;  /* 0x000000ff1c1c7207 */ /* 0x000fe40000000000 */
[----:B------:R-:W-:Y:S01]  /*4870*/  IMAD.U32 R9, RZ, RZ, UR8 ;  /* 0x00000008ff097e24 */ /* 0x000fe2000f8e00ff */
[----:B------:R-:W-:Y:S01]  /*4880*/  @!P4 R2UR UR14, R8 ;  /* 0x00000000080ec2ca */ /* 0x000fe200000e0000 */
[----:B------:R-:W-:Y:S01]  /*4890*/  @!UP1 UIADD3 UR8, UPT, UPT, UR7, 0x6400, URZ ;  /* 0x0000640007089890 */ /* 0x000fe2000fffe0ff */
[----:B------:R-:W-:Y:S02]  /*48a0*/  VOTEU.ALL UP1, P4 ;  /* 0x0000000000ff7886 */ /* 0x000fe40002020000 */
[----:B------:R-:W-:Y:S11]  /*48b0*/  @!P4 R2UR UR15, R9 ;  /* 0x00000000090fc2ca */ /* 0x000ff600000e0000 */
[----:B------:R-:W-:Y:S02]  /*48c0*/  @!UPT UIADD3 URZ, UPT, UPT, URZ, URZ, URZ ;  /* 0x000000fffffff290 */ /* 0x000fe4000fffe0ff */
[----:B------:R2:W-:Y:S01]  /*48d0*/  @!UP1 UTMALDG.3D [UR8], [UR14], desc[UR18] ;  /* 0x000012080e0095b4 */ /* 0x0005e20008011000 */
[----:B------:R2:W-:Y:S01]  /*48e0*/  @!P4 SYNCS.ARRIVE.TRANS64.RED.A0TR RZ, [UR7+0x58], R25 ;  /* 0x00005819ffffc9a7 */ /* 0x0005e20008300407 */
[----:B------:R-:W-:Y:S01]  /*48f0*/  UPLOP3.LUT UP1, UPT, UPT, UPT, UPT, 0x80, 0x8 ;  /* 0x000000000008789c */ /* 0x000fe20003f2f070 */
[----:B------:R-:W-:Y:S01]  /*4900*/  SYNCS.ARRIVE.TRANS64.RED.A1T0 RZ, [UR13], RZ ;  /* 0x000000ffffff79a7 */ /* 0x000fe2000810040d */
[----:B------:R-:W-:Y:S09]  /*4910*/  @P3 BRA `(.L_x_78) ;  /* 0xfffffff000a03947 */ /* 0x000ff2000383ffff */
[----:B------:R-:W-:-:S04]  /*4920*/  SHF.L.U32 R2, R29, 0x1f, RZ ;  /* 0x0000001f1d027819 */ /* 0x000fc800000006ff */
[----:B------:R-:W1:Y:S02]  /*4930*/  SYNCS.PHASECHK.TRANS64.TRYWAIT P0, [UR7+0x60], R2 ;  /* 0x00006002ff0075a7 */ /* 0x000e640008001107 */
[----:B-1----:R-:W-:Y:S05]  /*4940*/  @!P0 BRA `(.L_x_79) ;  /* 0x0000004c006c8947 */ /* 0x002fea0003800000 */
.L_x_169:
[----:B------:R-:W3:Y:S02]  /*4950*/  SYNCS.PHASECHK.TRANS64.TRYWAIT P0, [UR7+0x68], R2 ;  /* 0x00006802ff0075a7 */ /* 0x000ee40008001107 */
[----:B---3--:R-:W-:Y:S05]  /*4960*/  @!P0 BRA `(.L_x_80) ;  /* 0x0000004c007c8947 */ /* 0x008fea0003800000 */
.L_x_171:
[----:B------:R-:W3:Y:S02]  /*4970*/  SYNCS.PHASECHK.TRANS64.TRYWAIT P0, [UR7+0x70], R2 ;  /* 0x00007002ff0075a7 */ /* 0x000ee40008001107 */
[----:B---3--:R-:W-:Y:S05]  /*4980*/  @!P0 BRA `(.L_x_81) ;  /* 0x0000004c008c8947 */ /* 0x008fea0003800000 */
.L_x_173:
[----:B-1----:R-:W-:-:S07]  /*4990*/  MOV R0, UR7 ;  /* 0x0000000700007c02 */ /* 0x002fce0008000f00 */
.L_x_82:
[----:B-1----:R-:W-:-:S04]  /*49a0*/  SHF.L.U32 R2, R29, 0x1f, RZ ;  /* 0x0000001f1d027819 */ /* 0x002fc800000006ff */
[----:B------:R1:W3:Y:S03]  /*49b0*/  SYNCS.PHASECHK.TRANS64.TRYWAIT P0, [R0+URZ+0x78], R2 ;  /* 0x00007802000075a7 */ /* 0x0002e600080011ff */
[----:B---3--:R-:W-:Y:S05]  /*49c0*/  @!P0 NANOSLEEP.SYNCS 0x989680 ;  /* 0x009896800000895d */ /* 0x008fea0003900000 */
[----:B------:R-:W3:Y:S02]  /*49d0*/  @!P0 SYNCS.PHASECHK.TRANS64 P0, [R0+URZ+0x78], R2 ;  /* 0x00007802000085a7 */ /* 0x000ee400080010ff */
[----:B--23--:R-:W-:Y:S05]  /*49e0*/  @P0 EXIT ;  /* 0x000000000000094d */ /* 0x00cfea0003800000 */
[----:B------:R-:W-:Y:S05]  /*49f0*/  BRA `(.L_x_82) ;  /* 0xfffffffc00e87947 */ /* 0x000fea000383ffff */
.L_x_67:
[----:B------:R-:W-:-:S06]  /*4a00*/  UISETP.GE.AND UP1, UPT, UR8, 0x4, UPT ;  /* 0x000000040800788c */ /* 0x000fcc000bf26270 */
[----:B------:R-:W-:-:S13]  /*4a10*/  PLOP3.LUT P0, PT, PT, PT, UP1, 0x80, 0x8 ;  /* 0x000000000008781c */ /* 0x000fda0003f0f018 */
[----:B------:R-:W-:Y:S05]  /*4a20*/  @!P0 EXIT ;  /* 0x000000000000894d */ /* 0x000fea0003800000 */
[----:B------:R-:W-:Y:S01]  /*4a30*/  BAR.SYNC.DEFER_BLOCKING 0x6, 0xa0 ;  /* 0x0182800000007b1d */ /* 0x000fe20000010000 */
[C---:B------:R-:W-:Y:S01]  /*4a40*/  IMAD.SHL.U32 R4, R101.reuse, 0x40, RZ ;  /* 0x0000004065047824 */ /* 0x040fe200078e00ff */
[----:B------:R-:W-:Y:S01]  /*4a50*/  SHF.R.U32.HI R3, RZ, 0x1, R101 ;  /* 0x00000001ff037819 */ /* 0x000fe20000011665 */
[C---:B------:R-:W-:Y:S01]  /*4a60*/  IMAD.U32 R46, R101.reuse, 0x10000, RZ ;  /* 0x00010000652e7824 */ /* 0x040fe200078e00ff */
[C---:B------:R-:W-:Y:S01]  /*4a70*/  R2P PR, R101.reuse, 0x6 ;  /* 0x0000000665007804 */ /* 0x040fe20000000000 */
[C---:B------:R-:W-:Y:S01]  /*4a80*/  IMAD.SHL.U32 R2, R101.reuse, 0x20, RZ ;  /* 0x0000002065027824 */ /* 0x040fe200078e00ff */
[----:B------:R-:W-:Y:S02]  /*4a90*/  UMOV UR48, 0x400 ;  /* 0x0000040000307882 */ /* 0x000fe40000000000 */
[----:B------:R-:W1:Y:S01]  /*4aa0*/  LDC R91, c[0x0][0x370] ;  /* 0x0000dc00ff5b7b82 */ /* 0x000e620000000800 */
[----:B------:R-:W-:Y:S01]  /*4ab0*/  ULEA UR48, UR37, UR48, 0x18 ;  /* 0x0000003025307291 */ /* 0x000fe2000f8ec0ff */
[C---:B------:R-:W-:Y:S01]  /*4ac0*/  LOP3.LUT R5, R4.reuse, 0x1c0, RZ, 0xc0, !PT ;  /* 0x000001c004057812 */ /* 0x040fe200078ec0ff */
[----:B------:R-:W-:Y:S01]  /*4ad0*/  IMAD.SHL.U32 R92, R101, 0x8, RZ ;  /* 0x00000008655c7824 */ /* 0x000fe200078e00ff */
[----:B------:R-:W-:Y:S01]  /*4ae0*/  LOP3.LUT R4, R4, 0x200, RZ, 0xc0, !PT ;  /* 0x0000020004047812 */ /* 0x000fe200078ec0ff */
[----:B------:R-:W-:Y:S01]  /*4af0*/  IMAD.MOV.U32 R99, RZ, RZ, 0x20 ;  /* 0x00000020ff637424 */ /* 0x000fe200078e00ff */
[----:B------:R-:W-:Y:S01]  /*4b00*/  LOP3.LUT R3, R5, 0x8, R3, 0xf8, !PT ;  /* 0x0000000805037812 */ /* 0x000fe200078ef803 */
[----:B------:R-:W-:Y:S01]  /*4b10*/  UIADD3 UR4, UPT, UPT, UR48, 0x400, URZ ;  /* 0x0000040030047890 */ /* 0x000fe2000fffe0ff */
[----:B------:R-:W2:Y:S01]  /*4b20*/  LDC R42, c[0x0][0xb0c] ;  /* 0x0002c300ff2a7b82 */ /* 0x000ea20000000800 */
[----:B------:R-:W-:Y:S01]  /*4b30*/  LOP3.LUT R46, R46, 0x600000, RZ, 0xc0, !PT ;  /* 0x006000002e2e7812 */ /* 0x000fe200078ec0ff */
[----:B------:R-:W-:Y:S01]  /*4b40*/  IMAD.MOV.U32 R98, RZ, RZ, 0x1 ;  /* 0x00000001ff627424 */ /* 0x000fe200078e00ff */
[----:B------:R-:W-:Y:S01]  /*4b50*/  LOP3.LUT R2, R4, 0xc00, R2, 0xf8, !PT ;  /* 0x00000c0004027812 */ /* 0x000fe200078ef802 */
[----:B------:R-:W-:Y:S01]  /*4b60*/  IMAD.MOV.U32 R45, RZ, RZ, RZ ;  /* 0x000000ffff2d7224 */ /* 0x000fe200078e00ff */
[----:B------:R-:W-:-:S02]  /*4b70*/  LOP3.LUT R92, R3, 0x38, R92, 0x78, !PT ;  /* 0x00000038035c7812 */ /* 0x000fc400078e785c */
[----:B------:R-:W-:Y:S02]  /*4b80*/  CS2R R96, SRZ ;  /* 0x0000000000607805 */ /* 0x000fe4000001ff00 */
[----:B------:R-:W-:Y:S01]  /*4b90*/  SEL R100, R99, 0xffffffe0, !P2 ;  /* 0xffffffe063647807 */ /* 0x000fe20005000000 */
[----:B------:R-:W4:Y:S01]  /*4ba0*/  LDC R89, c[0x0][0xb20] ;  /* 0x0002c800ff597b82 */ /* 0x000f220000000800 */
[----:B------:R-:W3:Y:S01]  /*4bb0*/  LDS R0, [UR48+0x140] ;  /* 0x00014030ff007984 */ /* 0x000ee20008000800 */
[----:B------:R-:W-:Y:S01]  /*4bc0*/  LOP3.LUT R92, R2, R92, RZ, 0xfc, !PT ;  /* 0x0000005c025c7212 */ /* 0x000fe200078efcff */
[----:B------:R-:W-:Y:S01]  /*4bd0*/  IMAD.MOV.U32 R104, RZ, RZ, RZ ;  /* 0x000000ffff687224 */ /* 0x000fe200078e00ff */
[----:B------:R-:W-:Y:S01]  /*4be0*/  LOP3.LUT R101, R101, 0x60, RZ, 0xc0, !PT ;  /* 0x0000006065657812 */ /* 0x000fe200078ec0ff */
[----:B------:R-:W-:Y:S01]  /*4bf0*/  IMAD.U32 R94, RZ, RZ, UR4 ;  /* 0x00000004ff5e7e24 */ /* 0x000fe2000f8e00ff */
[----:B------:R-:W-:Y:S01]  /*4c00*/  SEL R99, R99, 0xffffffe0, !P1 ;  /* 0xffffffe063637807 */ /* 0x000fe20004800000 */
[----:B------:R-:W1:Y:S01]  /*4c10*/  LDCU.64 UR52, c[0x0][0x348] ;  /* 0x00006900ff3477ac */ /* 0x000e620008000a00 */
[----:B------:R-:W1:Y:S01]  /*4c20*/  LDC R41, c[0x0][0xb30] ;  /* 0x0002cc00ff297b82 */ /* 0x000e620000000800 */
[----:B------:R-:W1:Y:S01]  /*4c30*/  LDCU.64 UR38, c[0x0][0x888] ;  /* 0x00011100ff2677ac */ /* 0x000e620008000a00 */
[----:B------:R-:W1:Y:S06]  /*4c40*/  LDCU.64 UR44, c[0x0][0x890] ;  /* 0x00011200ff2c77ac */ /* 0x000e6c0008000a00 */
[----:B------:R-:W1:Y:S01]  /*4c50*/  LDC.64 R84, c[0x0][0xb10] ;  /* 0x0002c400ff547b82 */ /* 0x000e620000000a00 */
[----:B------:R-:W-:Y:S01]  /*4c60*/  UMOV UR49, URZ ;  /* 0x000000ff00317c82 */ /* 0x000fe20008000000 */
[----:B------:R-:W-:-:S06]  /*4c70*/  UMOV UR51, URZ ;  /* 0x000000ff00337c82 */ /* 0x000fcc0008000000 */
[----:B------:R-:W1:Y:S08]  /*4c80*/  LDC.64 R38, c[0x0][0xb18] ;  /* 0x0002c600ff267b82 */ /* 0x000e700000000a00 */
[----:B------:R-:W1:Y:S08]  /*4c90*/  LDC.64 R36, c[0x0][0xb28] ;  /* 0x0002ca00ff247b82 */ /* 0x000e700000000a00 */
[----:B------:R-:W1:Y:S01]  /*4ca0*/  LDC.64 R82, c[0x0][0x8b0] ;  /* 0x00022c00ff527b82 */ /* 0x000e620000000a00 */
[----:B---3--:R-:W-:-:S07]  /*4cb0*/  IMAD.IADD R46, R0, 0x1, R46 ;  /* 0x00000001002e7824 */ /* 0x008fce00078e022e */
[----:B------:R-:W3:Y:S08]  /*4cc0*/  LDC.64 R80, c[0x0][0x8a8] ;  /* 0x00022a00ff507b82 */ /* 0x000ef00000000a00 */
[----:B--2-4-:R-:W1:Y:S02]  /*4cd0*/  LDC R90, c[0x0][0x374] ;  /* 0x0000dd00ff5a7b82 */ /* 0x014e640000000800 */
.L_x_126:
[----:B------:R-:W-:Y:S02]  /*4ce0*/  LEA R0, R104, UR48, 0x3 ;  /* 0x0000003068007c11 */ /* 0x000fe4000f8e18ff */
[----:B------:R-:W-:Y:S02]  /*4cf0*/  SHF.L.U32 R2, R96, 0x1f, RZ ;  /* 0x0000001f60027819 */ /* 0x000fe400000006ff */
[----:B-1----:R-:W-:Y:S02]  /*4d00*/  LEA R16, R104, UR48, 0x4 ;  /* 0x0000003068107c11 */ /* 0x002fe4000f8e20ff */
[----:B------:R-:W2:Y:S02]  /*4d10*/  SYNCS.PHASECHK.TRANS64.TRYWAIT P0, [R0+URZ+0x90], R2 ;  /* 0x00009002000075a7 */ /* 0x000ea400080011ff */
[----:B--2---:R-:W-:Y:S05]  /*4d20*/  @!P0 BRA `(.L_x_83) ;  /* 0x0000004800bc8947 */ /* 0x004fea0003800000 */
.L_x_174:
[----:B------:R-:W4:Y:S01]  /*4d30*/  LDC.64 R10, c[0x0][0xb10] ;  /* 0x0002c400ff0a7b82 */ /* 0x000f220000000a00 */
[----:B------:R-:W3:Y:S01]  /*4d40*/  LDS.128 R16, [R16+0x120] ;  /* 0x0001200010107984 */ /* 0x000ee20000000c00 */
[----:B-1----:R-:W-:Y:S01]  /*4d50*/  ISETP.NE.AND P1, PT, R41, 0x1, PT ;  /* 0x000000012900780c */ /* 0x002fe20003f25270 */
[----:B--2---:R-:W-:Y:S01]  /*4d60*/  VIADD R0, R0, 0xa0 ;  /* 0x000000a000007836 */ /* 0x004fe20000000000 */
[----:B------:R-:W-:Y:S04]  /*4d70*/  ISETP.GE.AND P0, PT, R40, 0x1, PT ;  /* 0x000000012800780c */ /* 0x000fe80003f06270 */
[----:B------:R-:W1:Y:S01]  /*4d80*/  LDC.64 R8, c[0x0][0xb18] ;  /* 0x0002c600ff087b82 */ /* 0x000e620000000a00 */
[----:B------:R-:W-:Y:S01]  /*4d90*/  PRMT R0, RZ, 0x654, R0 ;  /* 0x00000654ff007816 */ /* 0x000fe20000000000 */
[----:B------:R-:W-:Y:S01]  /*4da0*/  @!PT LDS RZ, [RZ] ;  /* 0x00000000fffff984 */ /* 0x000fe20000000800 */
[----:B------:R-:W-:Y:S01]  /*4db0*/  @!PT LDS RZ, [RZ] ;  /* 0x00000000fffff984 */ /* 0x000fe20000000800 */
[----:B------:R-:W-:Y:S01]  /*4dc0*/  @!PT LDS RZ, [RZ] ;  /* 0x00000000fffff984 */ /* 0x000fe20000000800 */
[----:B------:R-:W-:Y:S01]  /*4dd0*/  @!PT LDS RZ, [RZ] ;  /* 0x00000000fffff984 */ /* 0x000fe20000000800 */
[----:B------:R2:W-:Y:S06]  /*4de0*/  MEMBAR.ALL.CTA ;  /* 0x0000000000007992 */ /* 0x0005ec0000008000 */
[----:B--2---:R-:W2:Y:S01]  /*4df0*/  FENCE.VIEW.ASYNC.S ;  /* 0x00000000000073c6 */ /* 0x004ea20000000000 */
[----:B------:R-:W1:Y:S08]  /*4e00*/  @!P1 LDC R12, c[0x0][0xb20] ;  /* 0x0002c800ff0c9b82 */ /* 0x000e700000000800 */
[----:B------:R-:W1:Y:S01]  /*4e10*/  @!P1 LDC R7, c[0x0][0xb0c] ;  /* 0x0002c300ff079b82 */ /* 0x000e620000000800 */
[----:B--2---:R2:W-:Y:S01]  /*4e20*/  SYNCS.ARRIVE.TRANS64.RED.A1T0 RZ, [R0+URZ], RZ ;  /* 0x000000ff00ff79a7 */ /* 0x0045e200081004ff */
[----:B---3--:R-:W-:Y:S04]  /*4e30*/  LOP3.LUT P4, RZ, R18, 0x1, RZ, 0xc0, !PT ;  /* 0x0000000112ff7812 */ /* 0x008fe8000788c0ff */
[----:B------:R-:W-:Y:S09]  /*4e40*/  P2R R102, PR, RZ, 0x10 ;  /* 0x00000010ff667803 */ /* 0x000ff20000000000 */
[----:B------:R-:W-:Y:S02]  /*4e50*/  @P4 MOV R44, R16 ;  /* 0x00000010002c4202 */ /* 0x000fe40000000f00 */
[----:B------:R-:W-:Y:S01]  /*4e60*/  @P4 LOP3.LUT R43, R17, 0xffff, RZ, 0xc0, !PT ;  /* 0x0000ffff112b4812 */ /* 0x000fe200078ec0ff */
[----:B--2-4-:R-:W-:Y:S06]  /*4e70*/  @!P0 BRA `(.L_x_84) ;  /* 0x0000000000a48947 */ /* 0x014fec0003800000 */
[----:B------:R-:W-:Y:S01]  /*4e80*/  IMAD.HI.U32 R0, R90, R39, RZ ;  /* 0x000000275a007227 */ /* 0x000fe200078e00ff */
[----:B------:R-:W-:Y:S02]  /*4e90*/  ISETP.NE.AND P0, PT, R38, 0x1, PT ;  /* 0x000000012600780c */ /* 0x000fe40003f05270 */
[----:B------:R-:W-:Y:S01]  /*4ea0*/  ISETP.NE.AND P2, PT, R40, 0x1, PT ;  /* 0x000000012800780c */ /* 0x000fe20003f45270 */
[----:B------:R-:W-:Y:S01]  /*4eb0*/  IMAD.HI.U32 R4, R91, R84, RZ ;  /* 0x000000545b047227 */ /* 0x000fe200078e00ff */
[----:B------:R-:W-:Y:S02]  /*4ec0*/  SHF.R.U32.HI R0, RZ, R89, R0 ;  /* 0x00000059ff007219 */ /* 0x000fe40000011600 */
[----:B------:R-:W-:Y:S01]  /*4ed0*/  ISETP.NE.AND P3, PT, R42, 0x1, PT ;  /* 0x000000012a00780c */ /* 0x000fe20003f65270 */
[----:B------:R-:W-:Y:S01]  /*4ee0*/  IMAD.HI.U32 R6, R43, R39, RZ ;  /* 0x000000272b067227 */ /* 0x000fe200078e00ff */
[-C--:B------:R-:W-:Y:S02]  /*4ef0*/  SHF.R.U32.HI R4, RZ, R85.reuse, R4 ;  /* 0x00000055ff047219 */ /* 0x080fe40000011604 */
[----:B------:R-:W-:Y:S01]  /*4f00*/  SEL R0, R90, R0, !P0 ;  /* 0x000000005a007207 */ /* 0x000fe20004000000 */
[----:B------:R-:W-:Y:S01]  /*4f10*/  IMAD.HI.U32 R5, R44, R84, RZ ;  /* 0x000000542c057227 */ /* 0x000fe200078e00ff */
[----:B------:R-:W-:Y:S03]  /*4f20*/  SEL R4, R91, R4, !P3 ;  /* 0x000000045b047207 */ /* 0x000fe60005800000 */
[-C--:B------:R-:W-:Y:S01]  /*4f30*/  IMAD.HI.U32 R3, R0, R36.reuse, RZ ;  /* 0x0000002400037227 */ /* 0x080fe200078e00ff */
[----:B------:R-:W-:Y:S03]  /*4f40*/  SHF.R.U32.HI R5, RZ, R85, R5 ;  /* 0x00000055ff057219 */ /* 0x000fe60000011605 */
[----:B------:R-:W-:Y:S01]  /*4f50*/  IMAD.HI.U32 R2, R4, R36, RZ ;  /* 0x0000002404027227 */ /* 0x000fe200078e00ff */
[----:B------:R-:W-:Y:S02]  /*4f60*/  @P2 SHF.R.U32.HI R0, RZ, R37, R3 ;  /* 0x00000025ff002219 */ /* 0x000fe40000011603 */
[----:B------:R-:W-:Y:S02]  /*4f70*/  SHF.R.U32.HI R3, RZ, R89, R6 ;  /* 0x00000059ff037219 */ /* 0x000fe40000011606 */
[----:B------:R-:W-:Y:S01]  /*4f80*/  @P2 SHF.R.U32.HI R4, RZ, R37, R2 ;  /* 0x00000025ff042219 */ /* 0x000fe20000011602 */
[----:B------:R-:W-:Y:S01]  /*4f90*/  IMAD R0, R40, R0, RZ ;  /* 0x0000000028007224 */ /* 0x000fe200078e02ff */
[----:B------:R-:W-:Y:S02]  /*4fa0*/  SEL R3, R43, R3, !P0 ;  /* 0x000000032b037207 */ /* 0x000fe40004000000 */
[----:B------:R-:W-:Y:S01]  /*4fb0*/  SEL R2, R44, R5, !P3 ;  /* 0x000000052c027207 */ /* 0x000fe20005800000 */
[----:B------:R-:W-:Y:S01]  /*4fc0*/  IMAD R5, R40, R4, RZ ;  /* 0x0000000428057224 */ /* 0x000fe200078e02ff */
[C---:B------:R-:W-:Y:S01]  /*4fd0*/  ISETP.GE.AND P0, PT, R3.reuse, R0, PT ;  /* 0x000000000300720c */ /* 0x040fe20003f06270 */
[C---:B------:R-:W-:Y:S03]  /*4fe0*/  IMAD.HI.U32 R0, R3.reuse, R36, RZ ;  /* 0x0000002403007227 */ /* 0x040fe600078e00ff */
[C---:B------:R-:W-:Y:S02]  /*4ff0*/  ISETP.GE.OR P0, PT, R2.reuse, R5, P0 ;  /* 0x000000050200720c */ /* 0x040fe40000706670 */
[----:B------:R-:W-:Y:S04]  /*5000*/  SHF.R.U32.HI R0, RZ, R37, R0 ;  /* 0x00000025ff007219 */ /* 0x000fe80000011600 */
[C---:B------:R-:W-:Y:S05]  /*5010*/  SEL R6, R3.reuse, R0, !P2 ;  /* 0x0000000003067207 */ /* 0x040fea0005000000 */
        /* <DEDUP_REMOVED lines=14> */
[----:B------:R-:W-:Y:S07]  /*5100*/  IMAD R43, R3, R38, R43 ;  /* 0x00000026032b7224 */ /* 0x000fee00078e022b */
.L_x_84:
[----:B-1----:R-:W-:Y:S01]  /*5110*/  @!P1 ISETP.NE.AND P0, PT, R8, 0x1, PT ;  /* 0x000000010800980c */ /* 0x002fe20003f05270 */
[----:B------:R-:W-:Y:S01]  /*5120*/  @!P1 IMAD.HI.U32 R2, R43, R9, RZ ;  /* 0x000000092b029227 */ /* 0x000fe200078e00ff */
[----:B------:R-:W-:Y:S01]  /*5130*/  R2UR UR42, R15 ;  /* 0x000000000f2a72ca */ /* 0x000fe200000e0000 */
[----:B------:R-:W-:Y:S01]  /*5140*/  BSSY.RECONVERGENT B6, `(.L_x_85) ;  /* 0x0000031000067945 */ /* 0x000fe20003800200 */
[----:B------:R-:W-:Y:S01]  /*5150*/  R2UR UR41, R14 ;  /* 0x000000000e2972ca */ /* 0x000fe200000e0000 */
[----:B------:R-:W-:Y:S01]  /*5160*/  @!P1 IMAD.HI.U32 R0, R44, R10, RZ ;  /* 0x0000000a2c009227 */ /* 0x000fe200078e00ff */
[----:B------:R-:W-:Y:S02]  /*5170*/  @!P1 SHF.R.U32.HI R2, RZ, R12, R2 ;  /* 0x0000000cff029219 */ /* 0x000fe40000011602 */
[----:B------:R-:W-:Y:S01]  /*5180*/  @!P1 ISETP.NE.AND P2, PT, R7, 0x1, PT ;  /* 0x000000010700980c */ /* 0x000fe20003f45270 */
[----:B------:R-:W-:Y:S01]  /*5190*/  VIADD R104, R104, 0x1 ;  /* 0x0000000168687836 */ /* 0x000fe20000000000 */
[----:B------:R-:W-:Y:S02]  /*51a0*/  @!P1 SEL R2, R43, R2, !P0 ;  /* 0x000000022b029207 */ /* 0x000fe40004000000 */
[----:B------:R-:W-:Y:S02]  /*51b0*/  @!P1 SHF.R.U32.HI R0, RZ, R11, R0 ;  /* 0x0000000bff009219 */ /* 0x000fe40000011600 */
[----:B------:R-:W-:Y:S01]  /*51c0*/  LOP3.LUT P0, RZ, R94, 0x3f0, RZ, 0xc0, !PT ;  /* 0x000003f05eff7812 */ /* 0x000fe2000780c0ff */
[----:B------:R-:W-:Y:S01]  /*51d0*/  USHF.L.U32 UR42, UR42, 0x6, URZ ;  /* 0x000000062a2a7899 */ /* 0x000fe200080006ff */
[----:B------:R-:W-:Y:S01]  /*51e0*/  @!P1 SEL R3, R44, R0, !P2 ;  /* 0x000000002c039207 */ /* 0x000fe20005000000 */
[----:B------:R-:W-:Y:S01]  /*51f0*/  USHF.L.U32 UR41, UR41, 0x8, URZ ;  /* 0x0000000829297899 */ /* 0x000fe200080006ff */
[----:B------:R-:W-:Y:S03]  /*5200*/  @P4 SHF.R.U32.HI R95, RZ, 0x10, R17 ;  /* 0x00000010ff5f4819 */ /* 0x000fe60000011611 */
[----:B------:R-:W-:Y:S02]  /*5210*/  @!P1 IMAD.IADD R0, R2, 0x1, -R3 ;  /* 0x0000000102009824 */ /* 0x000fe400078e0a03 */
[----:B------:R-:W-:Y:S02]  /*5220*/  @!P1 IMAD.IADD R2, R3, 0x1, -R2 ;  /* 0x0000000103029824 */ /* 0x000fe400078e0a02 */
[----:B------:R-:W-:Y:S02]  /*5230*/  @!P1 IMAD R44, R0, R7, R44 ;  /* 0x00000007002c9224 */ /* 0x000fe400078e022c */
[----:B------:R-:W-:Y:S01]  /*5240*/  @!P1 IMAD R43, R2, R8, R43 ;  /* 0x00000008022b9224 */ /* 0x000fe200078e022b */
[----:B------:R-:W-:Y:S06]  /*5250*/  @!P0 BRA `(.L_x_86) ;  /* 0x00000000007c8947 */ /* 0x000fec0003800000 */
[----:B------:R-:W1:Y:S01]  /*5260*/  LDCU.64 UR8, c[0x4][0x80] ;  /* 0x01001000ff0877ac */ /* 0x000e620008000a00 */
[----:B------:R-:W-:Y:S01]  /*5270*/  MOV R2, 0x0 ;  /* 0x0000000000027802 */ /* 0x000fe20000000f00 */
[----:B------:R-:W-:Y:S02]  /*5280*/  HFMA2 R12, -RZ, RZ, 0, 5.9604644775390625e-08 ;  /* 0x00000001ff0c7431 */ /* 0x000fe400000001ff */
[----:B------:R-:W-:Y:S01]  /*5290*/  IMAD.MOV.U32 R8, RZ, RZ, 0x70 ;  /* 0x00000070ff087424 */ /* 0x000fe200078e00ff */
[----:B------:R2:W3:Y:S01]  /*52a0*/  LDC.64 R14, c[0x4][R2] ;  /* 0x01000000020e7b82 */ /* 0x0004e20000000a00 */
[----:B------:R-:W4:Y:S01]  /*52b0*/  LDCU.64 UR6, c[0x4][0x88] ;  /* 0x01001100ff0677ac */ /* 0x000f220008000a00 */
[----:B------:R-:W-:Y:S01]  /*52c0*/  IMAD.MOV.U32 R13, RZ, RZ, RZ ;  /* 0x000000ffff0d7224 */ /* 0x000fe200078e00ff */
[----:B------:R-:W2:Y:S01]  /*52d0*/  LDCU.64 UR4, c[0x4][0x8] ;  /* 0x01000100ff0477ac */ /* 0x000ea20008000a00 */
[----:B-1----:R-:W-:Y:S01]  /*52e0*/  MOV R5, UR9 ;  /* 0x0000000900057c02 */ /* 0x002fe20008000f00 */
[----:B------:R-:W-:Y:S01]  /*52f0*/  IMAD.U32 R4, RZ, RZ, UR8 ;  /* 0x00000008ff047e24 */ /* 0x000fe2000f8e00ff */
[----:B----4-:R-:W-:Y:S01]  /*5300*/  MOV R7, UR7 ;  /* 0x0000000700077c02 */ /* 0x010fe20008000f00 */
[----:B------:R-:W-:Y:S01]  /*5310*/  IMAD.U32 R6, RZ, RZ, UR6 ;  /* 0x00000006ff067e24 */ /* 0x000fe2000f8e00ff */
[----:B--2---:R-:W-:Y:S01]  /*5320*/  MOV R11, UR5 ;  /* 0x00000005000b7c02 */ /* 0x004fe20008000f00 */
[----:B------:R-:W-:Y:S02]  /*5330*/  IMAD.U32 R10, RZ, RZ, UR4 ;  /* 0x00000004ff0a7e24 */ /* 0x000fe4000f8e00ff */
[----:B------:R-:W-:Y:S07]  /*5340*/  LEPC R20, `(.L_x_87) ;  /* 0x000000001014794e */ /* 0x000fee0000000000 */
[----:B---3-5:R-:W-:Y:S05]  /*5350*/  CALL.ABS.NOINC R14 ;  /* 0x000000000e007343 */ /* 0x028fea0003c00000 */
.L_x_87:
[----:B------:R-:W1:Y:S01]  /*5360*/  LDCU.64 UR8, c[0x4][0x80] ;  /* 0x01001000ff0877ac */ /* 0x000e620008000a00 */
[----:B------:R-:W2:Y:S01]  /*5370*/  LDC.64 R2, c[0x4][R2] ;  /* 0x0100000002027b82 */ /* 0x000ea20000000a00 */
[----:B------:R-:W-:Y:S02]  /*5380*/  HFMA2 R12, -RZ, RZ, 0, 5.9604644775390625e-08 ;  /* 0x00000001ff0c7431 */ /* 0x000fe400000001ff */
[----:B------:R-:W-:Y:S02]  /*5390*/  IMAD.MOV.U32 R8, RZ, RZ, 0x70 ;  /* 0x00000070ff087424 */ /* 0x000fe400078e00ff */
[----:B------:R-:W-:Y:S01]  /*53a0*/  IMAD.MOV.U32 R13, RZ, RZ, RZ ;  /* 0x000000ffff0d7224 */ /* 0x000fe200078e00ff */
[----:B------:R-:W3:Y:S01]  /*53b0*/  LDCU.64 UR6, c[0x4][0x88] ;  /* 0x01001100ff0677ac */ /* 0x000ee20008000a00 */
[----:B------:R-:W4:Y:S01]  /*53c0*/  LDCU.64 UR4, c[0x4][0x8] ;  /* 0x01000100ff0477ac */ /* 0x000f220008000a00 */
[----:B-1----:R-:W-:Y:S02]  /*53d0*/  MOV R4, UR8 ;  /* 0x0000000800047c02 */ /* 0x002fe40008000f00 */
[----:B------:R-:W-:Y:S02]  /*53e0*/  MOV R5, UR9 ;  /* 0x0000000900057c02 */ /* 0x000fe40008000f00 */
[----:B---3--:R-:W-:Y:S01]  /*53f0*/  MOV R7, UR7 ;  /* 0x0000000700077c02 */ /* 0x008fe20008000f00 */
[----:B------:R-:W-:Y:S01]  /*5400*/  IMAD.U32 R6, RZ, RZ, UR6 ;  /* 0x00000006ff067e24 */ /* 0x000fe2000f8e00ff */
[----:B----4-:R-:W-:Y:S01]  /*5410*/  MOV R11, UR5 ;  /* 0x00000005000b7c02 */ /* 0x010fe20008000f00 */
[----:B------:R-:W-:Y:S02]  /*5420*/  IMAD.U32 R10, RZ, RZ, UR4 ;  /* 0x00000004ff0a7e24 */ /* 0x000fe4000f8e00ff */
[----:B------:R-:W-:Y:S07]  /*5430*/  LEPC R20, `(.L_x_86) ;  /* 0x000000001014794e */ /* 0x000fee0000000000 */
[----:B--2---:R-:W-:Y:S05]  /*5440*/  CALL.ABS.NOINC R2 ;  /* 0x0000000002007343 */ /* 0x004fea0003c00000 */
.L_x_86:
[----:B------:R-:W-:Y:S05]  /*5450*/  BSYNC.RECONVERGENT B6 ;  /* 0x0000000000067941 */ /* 0x000fea0003800200 */
.L_x_85:
[----:B------:R-:W-:Y:S01]  /*5460*/  ISETP.NE.U32.AND P4, PT, R82, RZ, PT ;  /* 0x000000ff5200720c */ /* 0x000fe20003f85070 */
[----:B------:R-:W-:Y:S01]  /*5470*/  UISETP.NE.AND UP2, UPT, UR50, URZ, UPT ;  /* 0x000000ff3200728c */ /* 0x000fe2000bf45270 */
[----:B------:R-:W-:Y:S01]  /*5480*/  ISETP.NE.U32.AND P2, PT, RZ, UR38, PT ;  /* 0x00000026ff007c0c */ /* 0x000fe2000bf45070 */
[----:B------:R-:W-:Y:S01]  /*5490*/  UISETP.NE.U32.AND UP1, UPT, UR44, URZ, UPT ;  /* 0x000000ff2c00728c */ /* 0x000fe2000bf25070 */
[----:B------:R-:W-:Y:S01]  /*54a0*/  ISETP.NE.AND.EX P4, PT, R83, RZ, PT, P4 ;  /* 0x000000ff5300720c */ /* 0x000fe20003f85340 */
[----:B------:R-:W-:Y:S01]  /*54b0*/  UPLOP3.LUT UP0, UPT, UPT, UPT, UPT, 0x40, 0x4 ;  /* 0x000000000004789c */ /* 0x000fe20003f0e870 */
[----:B------:R-:W-:Y:S01]  /*54c0*/  ISETP.NE.AND.EX P2, PT, RZ, UR39, PT, P2 ;  /* 0x00000027ff007c0c */ /* 0x000fe2000bf45320 */
[----:B------:R-:W-:Y:S01]  /*54d0*/  UISETP.NE.AND.EX UP1, UPT, UR45, URZ, UPT, UP1 ;  /* 0x000000ff2d00728c */ /* 0x000fe2000bf25310 */
[----:B------:R-:W-:Y:S04]  /*54e0*/  PLOP3.LUT P1, PT, PT, PT, UP2, 0x80, 0x8 ;  /* 0x000000000008781c */ /* 0x000fe80003f2f028 */
[----:B------:R-:W-:Y:S06]  /*54f0*/  @UP2 UPLOP3.LUT UP0, UPT, UPT, UPT, UP1, 0x80, 0x8 ;  /* 0x000000000008289c */ /* 0x000fec0003f0f010 */
[----:B------:R-:W-:Y:S01]  /*5500*/  PLOP3.LUT P0, PT, PT, PT, UP0, 0x80, 0x8 ;  /* 0x000000000008781c */ /* 0x000fe20003f0f008 */
[----:B------:R-:W-:Y:S01]  /*5510*/  @!UPT UIADD3 URZ, UPT, UPT, URZ, URZ, URZ ;  /* 0x000000fffffff290 */ /* 0x000fe2000fffe0ff */
[----:B------:R-:W-:Y:S11]  /*5520*/  BRA.U !UP1, `(.L_x_88) ;  /* 0x0000000109387547 */ /* 0x000ff6000b800000 */
[----:B------:R-:W-:Y:S01]  /*5530*/  UISETP.NE.U32.AND UP0, UPT, UR38, URZ, UPT ;  /* 0x000000ff2600728c */ /* 0x000fe2000bf05070 */
[----:B------:R-:W-:Y:S02]  /*5540*/  HFMA2 R0, -RZ, RZ, 0, 5.9604644775390625e-08 ;  /* 0x00000001ff007431 */ /* 0x000fe400000001ff */
[----:B------:R-:W-:Y:S01]  /*5550*/  IMAD.MOV.U32 R88, RZ, RZ, 0x1 ;  /* 0x00000001ff587424 */ /* 0x000fe200078e00ff */
[----:B------:R-:W-:Y:S06]  /*5560*/  UISETP.NE.AND.EX UP0, UPT, UR39, URZ, UPT, UP0 ;  /* 0x000000ff2700728c */ /* 0x000fec000bf05300 */
[----:B------:R-:W-:Y:S05]  /*5570*/  PLOP3.LUT P3, PT, PT, PT, UP0, 0x80, 0x8 ;  /* 0x000000000008781c */ /* 0x000fea0003f6f008 */
[----:B------:R-:W1:Y:S01]  /*5580*/  @UP0 LDCU.64 UR6, c[0x0][0x888] ;  /* 0x00011100ff0607ac */ /* 0x000e620008000a00 */
[----:B------:R-:W-:Y:S07]  /*5590*/  @UP0 UIMAD UR4, UR36, UR44, URZ ;  /* 0x0000002c240402a4 */ /* 0x000fee000f8e02ff */
[----:B------:R-:W-:Y:S01]  /*55a0*/  @!P3 PRMT R88, R0, 0x7610, R88 ;  /* 0x000076100058b816 */ /* 0x000fe20000000058 */
[----:B-1----:R-:W-:Y:S03]  /*55b0*/  @UP0 UIMAD.WIDE UR6, UR4, 0x4, UR6 ;  /* 0x00000004040608a5 */ /* 0x002fe6000f8e0206 */
[----:B------:R-:W1:Y:S03]  /*55c0*/  @!UP0 LDCU UR4, c[0x0][0x880] ;  /* 0x00011000ff0487ac */ /* 0x000e660008000800 */
[----:B------:R-:W-:Y:S01]  /*55d0*/  IMAD.U32 R2, RZ, RZ, UR6 ;  /* 0x00000006ff027e24 */ /* 0x000fe2000f8e00ff */
[----:B------:R-:W-:Y:S05]  /*55e0*/  MOV R3, UR7 ;  /* 0x0000000700037c02 */ /* 0x000fea0008000f00 */
[----:B-----5:R2:W5:Y:S02]  /*55f0*/  @P3 LDG.E R49, desc[UR46][R2.64] ;  /* 0x0000002e02313981 */ /* 0x020564000c1e1900 */
[----:B-12---:R-:W-:Y:S02]  /*5600*/  @!P3 IMAD.U32 R49, RZ, RZ, UR4 ;  /* 0x00000004ff31be24 */ /* 0x006fe4000f8e00ff */
.L_x_88:
[----:B------:R-:W-:Y:S05]  /*5610*/  @!P4 BRA `(.L_x_89) ;  /* 0x000000000020c947 */ /* 0x000fea0003800000 */
[----:B------:R-:W-:Y:S04]  /*5620*/  ISETP.NE.U32.AND P3, PT, R80, RZ, PT ;  /* 0x000000ff5000720c */ /* 0x000fe80003f65070 */
[----:B------:R-:W-:Y:S11]  /*5630*/  ISETP.NE.AND.EX P3, PT, R81, RZ, PT, P3 ;  /* 0x000000ff5100720c */ /* 0x000ff60003f65330 */
[----:B------:R-:W-:Y:S02]  /*5640*/  @!UPT UIADD3 URZ, UPT, UPT, URZ, URZ, URZ ;  /* 0x000000fffffff290 */ /* 0x000fe4000fffe0ff */
[----:B------:R-:W1:Y:S01]  /*5650*/  @P3 LDC.64 R2, c[0x0][0x8a8] ;  /* 0x00022a00ff023b82 */ /* 0x000e620000000a00 */
[----:B------:R-:W-:Y:S04]  /*5660*/  @P3 IMAD R0, R82, UR36, RZ ;  /* 0x0000002452003c24 */ /* 0x000fe8000f8e02ff */
[----:B-1----:R-:W-:Y:S05]  /*5670*/  @P3 IMAD.WIDE R2, R0, 0x4, R2 ;  /* 0x0000000400023825 */ /* 0x002fea00078e0202 */
[----:B-----5:R1:W5:Y:S02]  /*5680*/  @P3 LDG.E R47, desc[UR46][R2.64] ;  /* 0x0000002e022f3981 */ /* 0x020364000c1e1900 */
[----:B-1----:R-:W2:Y:S02]  /*5690*/  @!P3 LDC R47, c[0x0][0x8a0] ;  /* 0x00022800ff2fbb82 */ /* 0x002ea40000000800 */
.L_x_89:
[----:B-----5:R-:W-:Y:S01]  /*56a0*/  FSETP.NEU.AND P3, PT, R49, RZ, PT ;  /* 0x000000ff3100720b */ /* 0x020fe20003f6d000 */
[----:B------:R-:W-:Y:S01]  /*56b0*/  IMAD.SHL.U32 R66, R92, 0x2, RZ ;  /* 0x000000025c427824 */ /* 0x000fe200078e00ff */
[----:B------:R-:W-:Y:S01]  /*56c0*/  SEL R4, RZ, 0xffffffff, P2 ;  /* 0xffffffffff047807 */ /* 0x000fe20001000000 */
[----:B------:R-:W-:Y:S01]  /*56d0*/  BSSY B1, `(.L_x_90) ;  /* 0x0000043000017945 */ /* 0x000fe20003800000 */
[----:B------:R-:W-:Y:S01]  /*56e0*/  @P1 LOP3.LUT P2, RZ, R88, 0xff, RZ, 0xc0, !PT ;  /* 0x000000ff58ff1812 */ /* 0x000fe2000784c0ff */
[----:B------:R-:W-:Y:S01]  /*56f0*/  VIADD R107, R66, UR48 ;  /* 0x00000030426b7c36 */ /* 0x000fe20008000000 */
[----:B------:R-:W-:Y:S01]  /*5700*/  @P1 SEL R0, RZ, 0xffffffff, P3 ;  /* 0xffffffffff001807 */ /* 0x000fe20001800000 */
[----:B------:R-:W-:Y:S01]  /*5710*/  IMAD.MOV.U32 R67, RZ, RZ, 0x1 ;  /* 0x00000001ff437424 */ /* 0x000fe200078e00ff */
[----:B------:R-:W-:Y:S01]  /*5720*/  LOP3.LUT R98, R98, 0x1, RZ, 0x3c, !PT ;  /* 0x0000000162627812 */ /* 0x000fe200078e3cff */
[----:B------:R-:W-:Y:S01]  /*5730*/  IMAD.MOV.U32 R65, RZ, RZ, RZ ;  /* 0x000000ffff417224 */ /* 0x000fe200078e00ff */
[----:B------:R-:W-:Y:S02]  /*5740*/  @P0 SEL R0, R4, R0, !P2 ;  /* 0x0000000004000207 */ /* 0x000fe40005000000 */
[----:B------:R-:W-:Y:S02]  /*5750*/  CS2R R78, SRZ ;  /* 0x00000000004e7805 */ /* 0x000fe4000001ff00 */
[----:B------:R-:W-:Y:S02]  /*5760*/  LEA R64, R45, UR48, 0x3 ;  /* 0x000000302d407c11 */ /* 0x000fe4000f8e18ff */
[----:B------:R-:W-:Y:S02]  /*5770*/  CS2R R76, SRZ ;  /* 0x00000000004c7805 */ /* 0x000fe4000001ff00 */
[----:B------:R-:W-:Y:S02]  /*5780*/  @P1 LOP3.LUT R0, R0, 0x1, RZ, 0xc0, !PT ;  /* 0x0000000100001812 */ /* 0x000fe400078ec0ff */
[----:B------:R-:W-:Y:S02]  /*5790*/  CS2R R70, SRZ ;  /* 0x0000000000467805 */ /* 0x000fe4000001ff00 */
[----:B------:R-:W-:Y:S02]  /*57a0*/  SHF.L.U32 R2, R97, 0x1f, RZ ;  /* 0x0000001f61027819 */ /* 0x000fe400000006ff */
[----:B------:R-:W-:Y:S02]  /*57b0*/  CS2R R68, SRZ ;  /* 0x0000000000447805 */ /* 0x000fe4000001ff00 */
[----:B------:R-:W-:Y:S02]  /*57c0*/  ISETP.NE.U32.OR P6, PT, R0, 0x1, !P1 ;  /* 0x000000010000780c */ /* 0x000fe40004fc5470 */
[----:B------:R-:W-:Y:S02]  /*57d0*/  CS2R R62, SRZ ;  /* 0x00000000003e7805 */ /* 0x000fe4000001ff00 */
[----:B------:R-:W-:Y:S02]  /*57e0*/  PLOP3.LUT P2, PT, PT, PT, UP1, 0x80, 0x8 ;  /* 0x000000000008781c */ /* 0x000fe40003f4f018 */
[----:B------:R-:W-:Y:S02]  /*57f0*/  CS2R R60, SRZ ;  /* 0x00000000003c7805 */ /* 0x000fe4000001ff00 */
[----:B------:R-:W-:Y:S02]  /*5800*/  LEA.HI R48, R45, R45, RZ, 0x1 ;  /* 0x0000002d2d307211 */ /* 0x000fe400078f08ff */
[----:B------:R-:W-:Y:S02]  /*5810*/  CS2R R58, SRZ ;  /* 0x00000000003a7805 */ /* 0x000fe4000001ff00 */
[----:B------:R-:W-:Y:S02]  /*5820*/  LOP3.LUT P4, R103, R88, 0xff, RZ, 0xc0, !PT ;  /* 0x000000ff58677812 */ /* 0x000fe4000788c0ff */
[----:B------:R-:W-:Y:S02]  /*5830*/  CS2R R56, SRZ ;  /* 0x0000000000387805 */ /* 0x000fe4000001ff00 */
[----:B------:R-:W-:Y:S01]  /*5840*/  SEL R3, RZ, 0xffffffff, P3 ;  /* 0xffffffffff037807 */ /* 0x000fe20001800000 */
[----:B------:R-:W-:Y:S01]  /*5850*/  VIADD R108, R107, 0x400 ;  /* 0x000004006b6c7836 */ /* 0x000fe20000000000 */
[----:B------:R-:W-:Y:S01]  /*5860*/  P2R R105, PR, RZ, 0x40 ;  /* 0x00000040ff697803 */ /* 0x000fe20000000000 */
[----:B------:R-:W-:Y:S01]  /*5870*/  IMAD.IADD R106, R99, 0x1, R107 ;  /* 0x00000001636a7824 */ /* 0x000fe200078e026b */
[----:B------:R-:W-:Y:S02]  /*5880*/  @P6 SHF.L.U32 R0, R98, 0x1f, RZ ;  /* 0x0000001f62006819 */ /* 0x000fe400000006ff */
[----:B------:R-:W-:Y:S02]  /*5890*/  @P2 SEL R3, R4, R3, !P4 ;  /* 0x0000000304032207 */ /* 0x000fe40006000000 */
[----:B------:R1:W3:Y:S02]  /*58a0*/  @P6 SYNCS.PHASECHK.TRANS64.TRYWAIT P1, [UR48+0x40], R0 ;  /* 0x00004000ff0065a7 */ /* 0x0002e40008021130 */
[----:B------:R-:W-:Y:S04]  /*58b0*/  LOP3.LUT R3, R3, 0x1, RZ, 0xc0, !PT ;  /* 0x0000000103037812 */ /* 0x000fe800078ec0ff */
[----:B------:R-:W-:Y:S04]  /*58c0*/  ISETP.NE.U32.AND P5, PT, R3, 0x1, PT ;  /* 0x000000010300780c */ /* 0x000fe80003fa5070 */
[----:B------:R-:W-:Y:S01]  /*58d0*/  P2R R72, PR, RZ, 0x20 ;  /* 0x00000020ff487803 */ /* 0x000fe20000000000 */
[----:B------:R4:W2:Y:S01]  /*58e0*/  SYNCS.PHASECHK.TRANS64.TRYWAIT P0, [R64+URZ+0xb0], R2 ;  /* 0x0000b002400075a7 */ /* 0x0008a200080011ff */
[C---:B-1----:R-:W-:Y:S01]  /*58f0*/  IMAD.SHL.U32 R0, R48.reuse, 0x80, RZ ;  /* 0x0000008030007824 */ /* 0x042fe200078e00ff */
[----:B------:R-:W-:Y:S04]  /*5900*/  LOP3.LUT R48, R48, 0xffe, RZ, 0xc0, !PT ;  /* 0x00000ffe30307812 */ /* 0x000fe800078ec0ff */
[----:B------:R-:W-:Y:S01]  /*5910*/  LOP3.LUT R0, R0, 0xffffff00, RZ, 0xc0, !PT ;  /* 0xffffff0000007812 */ /* 0x000fe200078ec0ff */
[----:B------:R-:W-:Y:S04]  /*5920*/  IMAD.IADD R48, R45, 0x1, -R48 ;  /* 0x000000012d307824 */ /* 0x000fe800078e0a30 */
[----:B------:R-:W-:Y:S04]  /*5930*/  IMAD.IADD R0, R46, 0x1, R0 ;  /* 0x000000012e007824 */ /* 0x000fe800078e0200 */
[----:B------:R-:W-:Y:S01]  /*5940*/  IMAD R48, R48, 0x100000, R0 ;  /* 0x0010000030307824 */ /* 0x000fe200078e0200 */
[----:B---3--:R-:W-:Y:S01]  /*5950*/  @P6 SEL R67, RZ, 0x1, !P1 ;  /* 0x00000001ff436807 */ /* 0x008fe20004800000 */
[----:B----4-:R-:W-:Y:S06]  /*5960*/  @!P6 BRA `(.L_x_91) ;  /* 0x000000000064e947 */ /* 0x010fec0003800000 */
[----:B------:R-:W-:Y:S01]  /*5970*/  @P5 IMAD R5, R100, 0x2, R108 ;  /* 0x0000000264055824 */ /* 0x000fe200078e026c */
[----:B------:R-:W-:Y:S01]  /*5980*/  ISETP.NE.AND P1, PT, R67, RZ, PT ;  /* 0x000000ff4300720c */ /* 0x000fe20003f25270 */
[----:B------:R-:W-:Y:S01]  /*5990*/  IMAD.MOV.U32 R78, RZ, RZ, RZ ;  /* 0x000000ffff4e7224 */ /* 0x000fe200078e00ff */
[----:B------:R-:W-:Y:S01]  /*59a0*/  BSSY B0, `(.L_x_92) ;  /* 0x000000d000007945 */ /* 0x000fe20003800000 */
[----:B------:R-:W-:Y:S01]  /*59b0*/  @P5 IMAD.IADD R4, R99, 0x1, R5 ;  /* 0x0000000163045824 */ /* 0x000fe200078e0205 */
[----:B------:R-:W-:Y:S02]  /*59c0*/  CS2R R70, SRZ ;  /* 0x0000000000467805 */ /* 0x000fe4000001ff00 */
[----:B------:R-:W-:Y:S02]  /*59d0*/  CS2R R68, SRZ ;  /* 0x0000000000447805 */ /* 0x000fe4000001ff00 */
[----:B------:R-:W-:Y:S02]  /*59e0*/  CS2R R76, SRZ ;  /* 0x00000000004c7805 */ /* 0x000fe4000001ff00 */
[----:B------:R-:W-:Y:S02]  /*59f0*/  CS2R R58, SRZ ;  /* 0x00000000003a7805 */ /* 0x000fe4000001ff00 */
[----:B------:R-:W-:Y:S02]  /*5a00*/  CS2R R56, SRZ ;  /* 0x0000000000387805 */ /* 0x000fe4000001ff00 */
[----:B------:R-:W-:Y:S02]  /*5a10*/  CS2R R62, SRZ ;  /* 0x00000000003e7805 */ /* 0x000fe4000001ff00 */
[----:B------:R-:W-:Y:S01]  /*5a20*/  CS2R R60, SRZ ;  /* 0x00000000003c7805 */ /* 0x000fe2000001ff00 */
[----:B------:R-:W-:Y:S06]  /*5a30*/  @P1 BRA `(.L_x_93) ;  /* 0x00000000000c1947 */ /* 0x000fec0003800000 */
[----:B------:R-:W-:Y:S04]  /*5a40*/  SHF.L.U32 R3, R98, 0x1f, RZ ;  /* 0x0000001f62037819 */ /* 0x000fe800000006ff */
[----:B------:R-:W1:Y:S02]  /*5a50*/  SYNCS.PHASECHK.TRANS64.TRYWAIT P1, [UR48+0x40], R3 ;  /* 0x00004003ff0075a7 */ /* 0x000e640008021130 */
[----:B-1----:R-:W-:Y:S05]  /*5a60*/  @!P1 BRA `(.L_x_94) ;  /* 0x0000003c00809947 */ /* 0x002fea0003800000 */
.L_x_93:
[----:B------:R-:W-:Y:S05]  /*5a70*/  BSYNC B0 ;  /* 0x0000000000007941 */ /* 0x000fea0003800000 */
.L_x_92:
[----:B------:R-:W-:Y:S01]  /*5a80*/  ISETP.NE.AND P1, PT, R72, RZ, PT ;  /* 0x000000ff4800720c */ /* 0x000fe20003f25270 */
[----:B------:R-:W-:Y:S11]  /*5a90*/  HFMA2 R65, -RZ, RZ, 0, 5.9604644775390625e-08 ;  /* 0x00000001ff417431 */ /* 0x000ff600000001ff */
[----:B------:R-:W-:Y:S01]  /*5aa0*/  @!UPT UIADD3 URZ, UPT, UPT, URZ, URZ, URZ ;  /* 0x000000fffffff290 */ /* 0x000fe2000fffe0ff */
[----:B------:R-:W-:Y:S05]  /*5ab0*/  @P1 WARPSYNC.ALL ;  /* 0x0000000000001948 */ /* 0x000fea0003800000 */
[----:B------:R3:W4:Y:S04]  /*5ac0*/  @P1 LDSM.16.M88.4 R68, [R5] ;  /* 0x000000000544183b */ /* 0x0007280000000200 */
[----:B------:R3:W1:Y:S04]  /*5ad0*/  @P1 LDSM.16.M88.4 R76, [R4] ;  /* 0x00000000044c183b */ /* 0x0006680000000200 */
[----:B------:R3:W1:Y:S04]  /*5ae0*/  @P1 LDSM.16.M88.4 R56, [R66+UR48+0x400] ;  /* 0x000400304238183b */ /* 0x0006680008000200 */
[----:B------:R3:W1:Y:S02]  /*5af0*/  @P1 LDSM.16.M88.4 R60, [R106+0x400] ;  /* 0x000400006a3c183b */ /* 0x0006640000000200 */
.L_x_91:
[----:B------:R-:W-:Y:S05]  /*5b00*/  BSYNC B1 ;  /* 0x0000000000017941 */ /* 0x000fea0003800000 */
.L_x_90:
[----:B-1----:R-:W-:Y:S04]  /*5b10*/  SHF.R.U32.HI R0, RZ, 0x15, R48 ;  /* 0x00000015ff007819 */ /* 0x002fe80000011630 */
[----:B------:R-:W-:Y:S01]  /*5b20*/  LOP3.LUT P1, RZ, R0, 0x3, R93, 0x48, !PT ;  /* 0x0000000300ff7812 */ /* 0x000fe2000782485d */
[----:B------:R-:W-:Y:S01]  /*5b30*/  @!UPT UIADD3 URZ, UPT, UPT, URZ, URZ, URZ ;  /* 0x000000fffffff290 */ /* 0x000fe2000fffe0ff */
[----:B--2---:R-:W-:Y:S11]  /*5b40*/  @P0 BRA `(.L_x_95) ;  /* 0x0000000000080947 */ /* 0x004ff60003800000 */
[----:B------:R-:W1:Y:S02]  /*5b50*/  SYNCS.PHASECHK.TRANS64.TRYWAIT P0, [R64+URZ+0xb0], R2 ;  /* 0x0000b002400075a7 */ /* 0x000e6400080011ff */
[----:B-1----:R-:W-:Y:S05]  /*5b60*/  @!P0 BRA `(.L_x_96) ;  /* 0x0000003c00588947 */ /* 0x002fea0003800000 */
.L_x_95:
[----:B------:R-:W-:Y:S05]  /*5b70*/  @!P1 BRA `(.L_x_97) ;  /* 0x0000000000409947 */ /* 0x000fea0003800000 */
[----:B------:R-:W3:Y:S01]  /*5b80*/  LDCU.64 UR8, c[0x4][0x70] ;  /* 0x01000e00ff0877ac */ /* 0x000ee20008000a00 */
[----:B------:R-:W-:Y:S01]  /*5b90*/  MOV R3, 0x0 ;  /* 0x0000000000037802 */ /* 0x000fe20000000f00 */
[----:B------:R-:W-:Y:S02]  /*5ba0*/  HFMA2 R12, -RZ, RZ, 0, 5.9604644775390625e-08 ;  /* 0x00000001ff0c7431 */ /* 0x000fe400000001ff */
[----:B------:R-:W-:Y:S02]  /*5bb0*/  IMAD.MOV.U32 R8, RZ, RZ, 0x192 ;  /* 0x00000192ff087424 */ /* 0x000fe400078e00ff */
[----:B------:R-:W-:Y:S01]  /*5bc0*/  IMAD.MOV.U32 R13, RZ, RZ, RZ ;  /* 0x000000ffff0d7224 */ /* 0x000fe200078e00ff */
[----:B------:R-:W2:Y:S01]  /*5bd0*/  LDCU.64 UR6, c[0x4][0x78] ;  /* 0x01000f00ff0677ac */ /* 0x000ea20008000a00 */
[----:B-1----:R-:W1:Y:S01]  /*5be0*/  LDC.64 R2, c[0x4][R3] ;  /* 0x0100000003027b82 */ /* 0x002e620000000a00 */
[----:B------:R-:W5:Y:S01]  /*5bf0*/  LDCU.64 UR4, c[0x4][0x10] ;  /* 0x01000200ff0477ac */ /* 0x000f620008000a00 */
[----:B---3--:R-:W-:Y:S01]  /*5c00*/  MOV R5, UR9 ;  /* 0x0000000900057c02 */ /* 0x008fe20008000f00 */
[----:B------:R-:W-:Y:S01]  /*5c10*/  IMAD.U32 R4, RZ, RZ, UR8 ;  /* 0x00000008ff047e24 */ /* 0x000fe2000f8e00ff */
[----:B--2---:R-:W-:Y:S01]  /*5c20*/  MOV R7, UR7 ;  /* 0x0000000700077c02 */ /* 0x004fe20008000f00 */
[----:B------:R-:W-:Y:S01]  /*5c30*/  IMAD.U32 R6, RZ, RZ, UR6 ;  /* 0x00000006ff067e24 */ /* 0x000fe2000f8e00ff */
[----:B-----5:R-:W-:Y:S01]  /*5c40*/  MOV R11, UR5 ;  /* 0x00000005000b7c02 */ /* 0x020fe20008000f00 */
[----:B------:R-:W-:Y:S02]  /*5c50*/  IMAD.U32 R10, RZ, RZ, UR4 ;  /* 0x00000004ff0a7e24 */ /* 0x000fe4000f8e00ff */
[----:B------:R-:W-:Y:S07]  /*5c60*/  LEPC R20, `(.L_x_97) ;  /* 0x000000001014794e */ /* 0x000fee0000000000 */
[----:B-1--4-:R-:W-:Y:S05]  /*5c70*/  CALL.ABS.NOINC R2 ;  /* 0x0000000002007343 */ /* 0x012fea0003c00000 */
.L_x_97:
[----:B------:R-:W-:Y:S05]  /*5c80*/  WARPSYNC.ALL ;  /* 0x0000000000007948 */ /* 0x000fea0003800000 */
[----:B------:R-:W-:Y:S01]  /*5c90*/  R2UR UR4, R48 ;  /* 0x00000000300472ca */ /* 0x000fe200000e0000 */
[--C-:B------:R-:W-:Y:S01]  /*5ca0*/  HADD2.F32 R50, -RZ, R56.reuse.H0_H0 ;  /* 0x20000038ff327230 */ /* 0x100fe20000004100 */
[----:B------:R-:W-:Y:S01]  /*5cb0*/  SHF.L.U32 R73, R100, 0x1, RZ ;  /* 0x0000000164497819 */ /* 0x000fe200000006ff */
[----:B------:R-:W-:Y:S01]  /*5cc0*/  HADD2.F32 R51, -RZ, R56.H1_H1 ;  /* 0x30000038ff337230 */ /* 0x000fe20000004100 */
[----:B------:R-:W-:Y:S01]  /*5cd0*/  ISETP.NE.AND P0, PT, R101, RZ, PT ;  /* 0x000000ff6500720c */ /* 0x000fe20003f05270 */
[--C-:B------:R-:W-:Y:S01]  /*5ce0*/  HADD2.F32 R52, -RZ, R57.reuse.H0_H0 ;  /* 0x20000039ff347230 */ /* 0x100fe20000004100 */
[----:B------:R-:W-:Y:S01]  /*5cf0*/  IADD3 R108, PT, PT, R108, R73, RZ ;  /* 0x000000496c6c7210 */ /* 0x000fe20007ffe0ff */
[----:B------:R-:W-:Y:S03]  /*5d00*/  BSSY.RECONVERGENT B0, `(.L_x_98) ;  /* 0x0000086000007945 */ /* 0x000fe60003800200 */
[----:B------:R-:W-:Y:S03]  /*5d10*/  IADD3 R109, PT, PT, R99, R108, RZ ;  /* 0x0000006c636d7210 */ /* 0x000fe60007ffe0ff */
[----:B---3--:R-:W2:Y:S02]  /*5d20*/  LDTM.16dp256bit.x8 R4, tmem[UR4] ;  /* 0x00000004000479ee */ /* 0x008ea400081a0000 */
[C---:B--2---:R-:W-:Y:S01]  /*5d30*/  FMUL R0, R47.reuse, R4 ;  /* 0x000000042f007220 */ /* 0x044fe20000400000 */
[C---:B-1----:R-:W-:Y:S01]  /*5d40*/  FMUL R2, R47.reuse, R5 ;  /* 0x000000052f027220 */ /* 0x042fe20000400000 */
[C---:B------:R-:W-:Y:S01]  /*5d50*/  FMUL R4, R47.reuse, R8 ;  /* 0x000000082f047220 */ /* 0x040fe20000400000 */
[----:B------:R-:W-:Y:S01]  /*5d60*/  FMUL R3, R47, R6 ;  /* 0x000000062f037220 */ /* 0x000fe20000400000 */
[C---:B------:R-:W-:Y:S01]  /*5d70*/  FFMA R0, R49.reuse, R50, R0 ;  /* 0x0000003231007223 */ /* 0x040fe20000000000 */
[----:B------:R-:W-:Y:S01]  /*5d80*/  FFMA R2, R49, R51, R2 ;  /* 0x0000003331027223 */ /* 0x000fe20000000002 */
[C---:B------:R-:W-:Y:S01]  /*5d90*/  FMUL R5, R47.reuse, R9 ;  /* 0x000000092f057220 */ /* 0x040fe20000400000 */
        /* <DEDUP_REMOVED lines=16> */
[----:B------:R-:W-:Y:S02]  /*5ea0*/  HADD2.F32 R32, -RZ, R57.H1_H1 ;  /* 0x30000039ff207230 */ /* 0x000fe40000004100 */
[C---:B------:R-:W-:Y:S01]  /*5eb0*/  FMUL R26, R47.reuse, R30 ;  /* 0x0000001e2f1a7220 */ /* 0x040fe20000400000 */
[----:B------:R-:W-:Y:S01]  /*5ec0*/  FMUL R29, R47, R33 ;  /* 0x000000212f1d7220 */ /* 0x000fe20000400000 */
[--C-:B------:R-:W-:Y:S02]  /*5ed0*/  HADD2.F32 R33, -RZ, R58.reuse.H0_H0 ;  /* 0x2000003aff217230 */ /* 0x100fe40000004100 */
[----:B------:R-:W-:Y:S01]  /*5ee0*/  FFMA R3, R49, R52, R3 ;  /* 0x0000003431037223 */ /* 0x000fe20000000003 */
[C---:B------:R-:W-:Y:S01]  /*5ef0*/  FMUL R7, R47.reuse, R7 ;  /* 0x000000072f077220 */ /* 0x040fe20000400000 */
[----:B------:R-:W-:Y:S01]  /*5f00*/  FMUL R30, R47, R34 ;  /* 0x000000222f1e7220 */ /* 0x000fe20000400000 */
[----:B------:R-:W-:Y:S01]  /*5f10*/  HADD2.F32 R34, -RZ, R58.H1_H1 ;  /* 0x3000003aff227230 */ /* 0x000fe20000004100 */
[----:B------:R-:W-:Y:S01]  /*5f20*/  F2FP.F16.F32.PACK_AB R52, R2, R0 ;  /* 0x000000000234723e */ /* 0x000fe200000000ff */
[--C-:B------:R-:W-:Y:S02]  /*5f30*/  HADD2.F32 R0, -RZ, R59.reuse.H0_H0 ;  /* 0x2000003bff007230 */ /* 0x100fe40000004100 */
[C---:B------:R-:W-:Y:S01]  /*5f40*/  FFMA R7, R49.reuse, R32, R7 ;  /* 0x0000002031077223 */ /* 0x040fe20000000007 */
[----:B------:R-:W-:Y:S02]  /*5f50*/  HADD2.F32 R2, -RZ, R59.H1_H1 ;  /* 0x3000003bff027230 */ /* 0x000fe40000004100 */
[C---:B------:R-:W-:Y:S01]  /*5f60*/  FFMA R4, R49.reuse, R33, R4 ;  /* 0x0000002131047223 */ /* 0x040fe20000000004 */
[C---:B------:R-:W-:Y:S01]  /*5f70*/  FFMA R5, R49.reuse, R34, R5 ;  /* 0x0000002231057223 */ /* 0x040fe20000000005 */
[----:B------:R-:W-:Y:S01]  /*5f80*/  FFMA R6, R49, R0, R6 ;  /* 0x0000000031067223 */ /* 0x000fe20000000006 */
[--C-:B------:R-:W-:Y:S02]  /*5f90*/  HADD2.F32 R0, -RZ, R60.reuse.H0_H0 ;  /* 0x2000003cff007230 */ /* 0x100fe40000004100 */
[----:B------:R-:W-:Y:S01]  /*5fa0*/  FMUL R11, R47, R11 ;  /* 0x0000000b2f0b7220 */ /* 0x000fe20000400000 */
[----:B------:R-:W-:Y:S01]  /*5fb0*/  F2FP.F16.F32.PACK_AB R53, R7, R3 ;  /* 0x000000030735723e */ /* 0x000fe200000000ff */
[--C-:B------:R-:W-:Y:S02]  /*5fc0*/  HADD2.F32 R3, -RZ, R61.reuse.H0_H0 ;  /* 0x2000003dff037230 */ /* 0x100fe40000004100 */
[----:B------:R-:W-:Y:S01]  /*5fd0*/  FMUL R15, R47, R15 ;  /* 0x0000000f2f0f7220 */ /* 0x000fe20000400000 */
[C---:B------:R-:W-:Y:S01]  /*5fe0*/  FFMA R11, R49.reuse, R2, R11 ;  /* 0x00000002310b7223 */ /* 0x040fe2000000000b */
[----:B------:R-:W-:Y:S02]  /*5ff0*/  HADD2.F32 R2, -RZ, R60.H1_H1 ;  /* 0x3000003cff027230 */ /* 0x000fe40000004100 */
[----:B------:R-:W-:Y:S01]  /*6000*/  FFMA R8, R49, R0, R8 ;  /* 0x0000000031087223 */ /* 0x000fe20000000008 */
[----:B------:R-:W-:Y:S02]  /*6010*/  HADD2.F32 R0, -RZ, R61.H1_H1 ;  /* 0x3000003dff007230 */ /* 0x000fe40000004100 */
[C---:B------:R-:W-:Y:S01]  /*6020*/  FMUL R19, R47.reuse, R19 ;  /* 0x000000132f137220 */ /* 0x040fe20000400000 */
[----:B------:R-:W-:Y:S01]  /*6030*/  FMUL R23, R47, R23 ;  /* 0x000000172f177220 */ /* 0x000fe20000400000 */
[C---:B------:R-:W-:Y:S01]  /*6040*/  FFMA R9, R49.reuse, R2, R9 ;  /* 0x0000000231097223 */ /* 0x040fe20000000009 */
[--C-:B------:R-:W-:Y:S02]  /*6050*/  HADD2.F32 R2, -RZ, R62.reuse.H0_H0 ;  /* 0x2000003eff027230 */ /* 0x100fe40000004100 */
[C---:B------:R-:W-:Y:S01]  /*6060*/  FFMA R10, R49.reuse, R3, R10 ;  /* 0x00000003310a7223 */ /* 0x040fe2000000000a */
[--C-:B------:R-:W-:Y:S02]  /*6070*/  HADD2.F32 R3, -RZ, R63.reuse.H0_H0 ;  /* 0x2000003fff037230 */ /* 0x100fe40000004100 */
[C---:B------:R-:W-:Y:S01]  /*6080*/  FFMA R15, R49.reuse, R0, R15 ;  /* 0x00000000310f7223 */ /* 0x040fe2000000000f */
[----:B------:R-:W-:Y:S02]  /*6090*/  HADD2.F32 R0, -RZ, R62.H1_H1 ;  /* 0x3000003eff007230 */ /* 0x000fe40000004100 */
[----:B------:R-:W-:Y:S01]  /*60a0*/  FFMA R12, R49, R2, R12 ;  /* 0x00000002310c7223 */ /* 0x000fe2000000000c */
[--C-:B----4-:R-:W-:Y:S02]  /*60b0*/  HADD2.F32 R2, -RZ, R68.reuse.H0_H0 ;  /* 0x20000044ff027230 */ /* 0x110fe40000004100 */
[C---:B------:R-:W-:Y:S01]  /*60c0*/  FMUL R27, R47.reuse, R27 ;  /* 0x0000001b2f1b7220 */ /* 0x040fe20000400000 */
[----:B------:R-:W-:Y:S01]  /*60d0*/  FMUL R31, R47, R31 ;  /* 0x0000001f2f1f7220 */ /* 0x000fe20000400000 */
[C---:B------:R-:W-:Y:S01]  /*60e0*/  FFMA R13, R49.reuse, R0, R13 ;  /* 0x00000000310d7223 */ /* 0x040fe2000000000d */
[----:B------:R-:W-:Y:S02]  /*60f0*/  HADD2.F32 R0, -RZ, R63.H1_H1 ;  /* 0x3000003fff007230 */ /* 0x000fe40000004100 */
[----:B------:R-:W-:Y:S01]  /*6100*/  FFMA R14, R49, R3, R14 ;  /* 0x00000003310e7223 */ /* 0x000fe2000000000e */
[----:B------:R-:W-:Y:S01]  /*6110*/  HADD2.F32 R3, -RZ, R68.H1_H1 ;  /* 0x30000044ff037230 */ /* 0x000fe20000004100 */
[----:B------:R-:W-:Y:S01]  /*6120*/  F2FP.F16.F32.PACK_AB R54, R5, R4 ;  /* 0x000000040536723e */ /* 0x000fe200000000ff */
[----:B------:R-:W-:Y:S02]  /*6130*/  HADD2.F32 R4, -RZ, R79.H0_H0 ;  /* 0x2000004fff047230 */ /* 0x000fe40000004100 */
[C---:B------:R-:W-:Y:S01]  /*6140*/  FFMA R19, R49.reuse, R0, R19 ;  /* 0x0000000031137223 */ /* 0x040fe20000000013 */
[--C-:B------:R-:W-:Y:S02]  /*6150*/  HADD2.F32 R0, -RZ, R69.reuse.H0_H0 ;  /* 0x20000045ff007230 */ /* 0x100fe40000004100 */
[C---:B------:R-:W-:Y:S01]  /*6160*/  FFMA R16, R49.reuse, R2, R16 ;  /* 0x0000000231107223 */ /* 0x040fe20000000010 */
[----:B------:R-:W-:Y:S01]  /*6170*/  FFMA R17, R49, R3, R17 ;  /* 0x0000000331117223 */ /* 0x000fe20000000011 */
[----:B------:R-:W-:Y:S01]  /*6180*/  HADD2.F32 R2, -RZ, R69.H1_H1 ;  /* 0x30000045ff027230 */ /* 0x000fe20000004100 */
[----:B------:R-:W-:Y:S01]  /*6190*/  F2FP.F16.F32.PACK_AB R55, R11, R6 ;  /* 0x000000060b37723e */ /* 0x000fe200000000ff */
[----:B------:R-:W-:Y:S01]  /*61a0*/  FFMA R18, R49, R0, R18 ;  /* 0x0000000031127223 */ /* 0x000fe20000000012 */
[--C-:B------:R-:W-:Y:S01]  /*61b0*/  HADD2.F32 R0, -RZ, R70.reuse.H0_H0 ;  /* 0x20000046ff007230 */ /* 0x100fe20000004100 */
[----:B------:R-:W-:Y:S01]  /*61c0*/  F2FP.F16.F32.PACK_AB R8, R9, R8 ;  /* 0x000000080908723e */ /* 0x000fe200000000ff */
[C---:B------:R-:W-:Y:S01]  /*61d0*/  FFMA R23, R49.reuse, R2, R23 ;  /* 0x0000000231177223 */ /* 0x040fe20000000017 */
[----:B------:R1:W-:Y:S01]  /*61e0*/  STSM.16.M88.4 [R107+0x400], R52 ;  /* 0x000400346b007844 */ /* 0x0003e20000000200 */
[----:B------:R-:W-:Y:S02]  /*61f0*/  HADD2.F32 R2, -RZ, R70.H1_H1 ;  /* 0x30000046ff027230 */ /* 0x000fe40000004100 */
[----:B------:R-:W-:Y:S01]  /*6200*/  FFMA R20, R49, R0, R20 ;  /* 0x0000000031147223 */ /* 0x000fe20000000014 */
[--C-:B------:R-:W-:Y:S01]  /*6210*/  HADD2.F32 R3, -RZ, R71.reuse.H0_H0 ;  /* 0x20000047ff037230 */ /* 0x100fe20000004100 */
[----:B------:R-:W-:Y:S01]  /*6220*/  F2FP.F16.F32.PACK_AB R9, R15, R10 ;  /* 0x0000000a0f09723e */ /* 0x000fe200000000ff */
[----:B------:R-:W-:Y:S02]  /*6230*/  HADD2.F32 R0, -RZ, R71.H1_H1 ;  /* 0x30000047ff007230 */ /* 0x000fe40000004100 */
[C---:B------:R-:W-:Y:S01]  /*6240*/  FFMA R21, R49.reuse, R2, R21 ;  /* 0x0000000231157223 */ /* 0x040fe20000000015 */
[--C-:B------:R-:W-:Y:S02]  /*6250*/  HADD2.F32 R2, -RZ, R76.reuse.H0_H0 ;  /* 0x2000004cff027230 */ /* 0x100fe40000004100 */
[C---:B------:R-:W-:Y:S01]  /*6260*/  FFMA R22, R49.reuse, R3, R22 ;  /* 0x0000000331167223 */ /* 0x040fe20000000016 */
[--C-:B------:R-:W-:Y:S02]  /*6270*/  HADD2.F32 R3, -RZ, R77.reuse.H0_H0 ;  /* 0x2000004dff037230 */ /* 0x100fe40000004100 */
[C---:B------:R-:W-:Y:S01]  /*6280*/  FFMA R27, R49.reuse, R0, R27 ;  /* 0x00000000311b7223 */ /* 0x040fe2000000001b */
[----:B------:R-:W-:Y:S02]  /*6290*/  HADD2.F32 R0, -RZ, R76.H1_H1 ;  /* 0x3000004cff007230 */ /* 0x000fe40000004100 */
[----:B------:R-:W-:Y:S01]  /*62a0*/  FFMA R24, R49, R2, R24 ;  /* 0x0000000231187223 */ /* 0x000fe20000000018 */
[--C-:B------:R-:W-:Y:S02]  /*62b0*/  HADD2.F32 R2, -RZ, R78.reuse.H0_H0 ;  /* 0x2000004eff027230 */ /* 0x100fe40000004100 */
[----:B------:R-:W-:Y:S01]  /*62c0*/  FMUL R35, R47, R35 ;  /* 0x000000232f237220 */ /* 0x000fe20000400000 */
[----:B------:R-:W-:Y:S01]  /*62d0*/  F2FP.F16.F32.PACK_AB R10, R13, R12 ;  /* 0x0000000c0d0a723e */ /* 0x000fe200000000ff */
[C---:B------:R-:W-:Y:S01]  /*62e0*/  FFMA R25, R49.reuse, R0, R25 ;  /* 0x0000000031197223 */ /* 0x040fe20000000019 */
[----:B------:R-:W-:Y:S02]  /*62f0*/  HADD2.F32 R0, -RZ, R77.H1_H1 ;  /* 0x3000004dff007230 */ /* 0x000fe40000004100 */
[----:B------:R-:W-:Y:S01]  /*6300*/  FFMA R26, R49, R3, R26 ;  /* 0x00000003311a7223 */ /* 0x000fe2000000001a */
[----:B------:R-:W-:Y:S01]  /*6310*/  HADD2.F32 R3, -RZ, R78.H1_H1 ;  /* 0x3000004eff037230 */ /* 0x000fe20000004100 */
[----:B------:R-:W-:Y:S01]  /*6320*/  F2FP.F16.F32.PACK_AB R11, R19, R14 ;  /* 0x0000000e130b723e */ /* 0x000fe200000000ff */
[C---:B------:R-:W-:Y:S01]  /*6330*/  FFMA R31, R49.reuse, R0, R31 ;  /* 0x00000000311f7223 */ /* 0x040fe2000000001f */
[----:B------:R-:W-:Y:S02]  /*6340*/  HADD2.F32 R0, -RZ, R79.H1_H1 ;  /* 0x3000004fff007230 */ /* 0x000fe40000004100 */
[C---:B------:R-:W-:Y:S01]  /*6350*/  FFMA R28, R49.reuse, R2, R28 ;  /* 0x00000002311c7223 */ /* 0x040fe2000000001c */
[----:B------:R1:W-:Y:S01]  /*6360*/  STSM.16.M88.4 [R106+0x400], R8 ;  /* 0x000400086a007844 */ /* 0x0003e20000000200 */
[----:B------:R-:W-:Y:S01]  /*6370*/  FFMA R29, R49, R3, R29 ;  /* 0x00000003311d7223 */ /* 0x000fe2000000001d */
[----:B------:R-:W-:Y:S01]  /*6380*/  F2FP.F16.F32.PACK_AB R16, R17, R16 ;  /* 0x000000101110723e */ /* 0x000fe200000000ff */
[----:B------:R-:W-:Y:S01]  /*6390*/  FFMA R30, R49, R4, R30 ;  /* 0x00000004311e7223 */ /* 0x000fe2000000001e */
[----:B------:R-:W-:Y:S01]  /*63a0*/  F2FP.F16.F32.PACK_AB R17, R23, R18 ;  /* 0x000000121711723e */ /* 0x000fe200000000ff */
[----:B------:R-:W-:Y:S01]  /*63b0*/  FFMA R35, R49, R0, R35 ;  /* 0x0000000031237223 */ /* 0x000fe20000000023 */
[----:B------:R-:W-:Y:S02]  /*63c0*/  F2FP.F16.F32.PACK_AB R18, R21, R20 ;  /* 0x000000141512723e */ /* 0x000fe400000000ff */
[----:B------:R-:W-:Y:S02]  /*63d0*/  F2FP.F16.F32.PACK_AB R19, R27, R22 ;  /* 0x000000161b13723e */ /* 0x000fe400000000ff */
[----:B------:R-:W-:Y:S02]  /*63e0*/  F2FP.F16.F32.PACK_AB R24, R25, R24 ;  /* 0x000000181918723e */ /* 0x000fe400000000ff */
[----:B------:R-:W-:Y:S01]  /*63f0*/  F2FP.F16.F32.PACK_AB R25, R31, R26 ;  /* 0x0000001a1f19723e */ /* 0x000fe200000000ff */
[----:B------:R1:W-:Y:S01]  /*6400*/  STSM.16.M88.4 [R108], R16 ;  /* 0x000000106c007844 */ /* 0x0003e20000000200 */
[----:B------:R-:W-:Y:S02]  /*6410*/  F2FP.F16.F32.PACK_AB R26, R29, R28 ;  /* 0x0000001c1d1a723e */ /* 0x000fe400000000ff */
[----:B------:R-:W-:Y:S05]  /*6420*/  F2FP.F16.F32.PACK_AB R27, R35, R30 ;  /* 0x0000001e231b723e */ /* 0x000fea00000000ff */
[----:B------:R1:W-:Y:S01]  /*6430*/  STSM.16.M88.4 [R109], R24 ;  /* 0x000000186d007844 */ /* 0x0003e20000000200 */
[----:B------:R-:W-:Y:S01]  /*6440*/  @!PT LDS RZ, [RZ] ;  /* 0x00000000fffff984 */ /* 0x000fe20000000800 */
[----:B------:R-:W-:Y:S01]  /*6450*/  @!PT LDS RZ, [RZ] ;  /* 0x00000000fffff984 */ /* 0x000fe20000000800 */
[----:B------:R-:W-:Y:S01]  /*6460*/  @!PT LDS RZ, [RZ] ;  /* 0x00000000fffff984 */ /* 0x000fe20000000800 */
[----:B------:R-:W-:Y:S01]  /*6470*/  @!PT LDS RZ, [RZ] ;  /* 0x00000000fffff984 */ /* 0x000fe20000000800 */
[----:B------:R2:W-:Y:S07]  /*6480*/  MEMBAR.ALL.CTA ;  /* 0x0000000000007992 */ /* 0x0005ee0000008000 */
[----:B--2---:R-:W2:Y:S02]  /*6490*/  FENCE.VIEW.ASYNC.S ;  /* 0x00000000000073c6 */ /* 0x004ea40000000000 */
[----:B--2---:R-:W-:Y:S06]  /*64a0*/  BAR.SYNC.DEFER_BLOCKING 0x1, 0x80 ;  /* 0x0042000000007b1d */ /* 0x004fec0000010000 */
[----:B------:R-:W-:Y:S05]  /*64b0*/  @P0 BRA `(.L_x_99) ;  /* 0x0000000000280947 */ /* 0x000fea0003800000 */
[----:B------:R-:W-:Y:S02]  /*64c0*/  UIADD3 UR4, UPT, UPT, UR48, 0x400, URZ ;  /* 0x0000040030047890 */ /* 0x000fe4000fffe0ff */
[----:B------:R-:W-:Y:S01]  /*64d0*/  UIADD3 UR6, UP0, UPT, UR52, 0x680, URZ ;  /* 0x0000068034067890 */ /* 0x000fe2000ff1e0ff */
[----:B------:R-:W-:Y:S03]  /*64e0*/  UMOV UR43, UR36 ;  /* 0x00000024002b7c82 */ /* 0x000fe60008000000 */
[----:B------:R-:W-:Y:S01]  /*64f0*/  MOV R94, UR4 ;  /* 0x00000004005e7c02 */ /* 0x000fe20008000f00 */
[----:B------:R-:W-:Y:S03]  /*6500*/  UIADD3.X UR7, UPT, UPT, URZ, UR53, URZ, UP0, !UPT ;  /* 0x00000035ff077290 */ /* 0x000fe600087fe4ff */
[----:B------:R-:W-:Y:S11]  /*6510*/  R2UR UR40, R94 ;  /* 0x000000005e2872ca */ /* 0x000ff600000e0000 */
[----:B------:R-:W-:Y:S02]  /*6520*/  @!UPT UIADD3 URZ, UPT, UPT, URZ, URZ, URZ ;  /* 0x000000fffffff290 */ /* 0x000fe4000fffe0ff */
[----:B------:R2:W-:Y:S01]  /*6530*/  UTMASTG.3D [UR40], [UR6] ;  /* 0x00000028060073b5 */ /* 0x0005e20008010000 */
[----:B------:R0:W-:Y:S01]  /*6540*/  UTMACMDFLUSH ;  /* 0x00000000000079b7 */ /* 0x0001e20000000000 */
[----:B--2---:R-:W-:Y:S04]  /*6550*/  DEPBAR.LE SB0, 0x1 ;  /* 0x000080400000791a */ /* 0x004fe80000000000 */
.L_x_99:
[----:B------:R-:W-:Y:S05]  /*6560*/  BSYNC.RECONVERGENT B0 ;  /* 0x0000000000007941 */ /* 0x000fea0003800200 */
.L_x_98:
[----:B------:R-:W-:Y:S01]  /*6570*/  BAR.SYNC.DEFER_BLOCKING 0x1, 0x80 ;  /* 0x0042000000007b1d */ /* 0x000fe20000010000 */
[----:B------:R-:W-:Y:S01]  /*6580*/  ISETP.NE.AND P1, PT, R105, RZ, PT ;  /* 0x000000ff6900720c */ /* 0x000fe20003f25270 */
[----:B------:R-:W-:Y:S01]  /*6590*/  UISETP.NE.AND UP0, UPT, UR49, URZ, UPT ;  /* 0x000000ff3100728c */ /* 0x000fe2000bf05270 */
[----:B------:R-:W-:Y:S11]  /*65a0*/  LEA R2, R65, UR48, 0x3 ;  /* 0x0000003041027c11 */ /* 0x000ff6000f8e18ff */
[----:B------:R-:W-:Y:S01]  /*65b0*/  @P1 SHF.L.U32 R3, R98, 0x1f, RZ ;  /* 0x0000001f62031819 */ /* 0x000fe200000006ff */
[----:B------:R-:W-:Y:S06]  /*65c0*/  BRA.U !UP0, `(.L_x_100) ;  /* 0x0000000108247547 */ /* 0x000fec000b800000 */
[----:B------:R-:W-:Y:S01]  /*65d0*/  IMAD.U32 R4, RZ, RZ, UR51 ;  /* 0x00000033ff047e24 */ /* 0x000fe2000f8e00ff */
[----:B------:R-:W-:Y:S01]  /*65e0*/  MOV R0, UR37 ;  /* 0x0000002500007c02 */ /* 0x000fe20008000f00 */
[----:B------:R-:W-:Y:S03]  /*65f0*/  UIADD3 UR51, UPT, UPT, UR51, 0x1, URZ ;  /* 0x0000000133337890 */ /* 0x000fe6000fffe0ff */
[----:B------:R-:W-:Y:S01]  /*6600*/  @P1 LEA R4, R4, UR48, 0x3 ;  /* 0x0000003004041c11 */ /* 0x000fe2000f8e18ff */
[----:B------:R-:W-:Y:S04]  /*6610*/  UISETP.NE.AND UP0, UPT, UR51, 0x4, UPT ;  /* 0x000000043300788c */ /* 0x000fe8000bf05270 */
[----:B------:R-:W-:Y:S01]  /*6620*/  @P1 VIADD R4, R4, 0x60 ;  /* 0x0000006004041836 */ /* 0x000fe20000000000 */
[----:B------:R-:W-:Y:S04]  /*6630*/  USEL UR51, UR51, URZ, UP0 ;  /* 0x000000ff33337287 */ /* 0x000fe80008000000 */
[----:B------:R-:W-:Y:S04]  /*6640*/  @P1 PRMT R0, R0, 0x654, R4 ;  /* 0x0000065400001816 */ /* 0x000fe80000000004 */
[----:B------:R2:W-:Y:S04]  /*6650*/  @P1 SYNCS.ARRIVE.TRANS64.RED.A1T0 RZ, [R0+URZ], RZ ;  /* 0x000000ff00ff19a7 */ /* 0x0005e800081004ff */
.L_x_100:
[----:B------:R-:W3:Y:S01]  /*6660*/  @P1 SYNCS.PHASECHK.TRANS64.TRYWAIT P0, [R2+URZ+0x40], R3 ;  /* 0x00004003020015a7 */ /* 0x000ee200080011ff */
[----:B------:R-:W-:Y:S01]  /*6670*/  BSSY B1, `(.L_x_101) ;  /* 0x0000017000017945 */ /* 0x000fe20003800000 */
[----:B---3--:R-:W-:Y:S03]  /*6680*/  @P1 SEL R67, RZ, 0x1, !P0 ;  /* 0x00000001ff431807 */ /* 0x008fe60004000000 */
[----:B------:R-:W-:Y:S05]  /*6690*/  @!P1 BRA `(.L_x_102) ;  /* 0x0000000000509947 */ /* 0x000fea0003800000 */
[----:B------:R-:W-:Y:S01]  /*66a0*/  ISETP.NE.AND P1, PT, R72, RZ, PT ;  /* 0x000000ff4800720c */ /* 0x000fe20003f25270 */
[----:B------:R-:W-:Y:S01]  /*66b0*/  BSSY B0, `(.L_x_103) ;  /* 0x000000a000007945 */ /* 0x000fe20003800000 */
[----:B------:R-:W-:Y:S11]  /*66c0*/  ISETP.NE.AND P0, PT, R67, RZ, PT ;  /* 0x000000ff4300720c */ /* 0x000ff60003f05270 */
[----:B------:R-:W-:Y:S04]  /*66d0*/  @P1 IMAD R5, R65, 0x2000, R66 ;  /* 0x0000200041051824 */ /* 0x000fe800078e0242 */
[----:B------:R-:W-:Y:S05]  /*66e0*/  @P1 VIADD R4, R5, UR48 ;  /* 0x0000003005041c36 */ /* 0x000fea0008000000 */
[----:B------:R-:W-:Y:S01]  /*66f0*/  @P1 IADD3 R3, PT, PT, R73, R4, RZ ;  /* 0x0000000449031210 */ /* 0x000fe20007ffe0ff */
[----:B------:R-:W-:Y:S01]  /*6700*/  @P1 IMAD.IADD R4, R99, 0x1, R4 ;  /* 0x0000000163041824 */ /* 0x000fe200078e0204 */
[----:B------:R-:W-:Y:S06]  /*6710*/  @P0 BRA `(.L_x_104) ;  /* 0x00000000000c0947 */ /* 0x000fec0003800000 */
[----:B--2---:R-:W-:Y:S04]  /*6720*/  SHF.L.U32 R0, R98, 0x1f, RZ ;  /* 0x0000001f62007819 */ /* 0x004fe800000006ff */
[----:B------:R-:W2:Y:S02]  /*6730*/  SYNCS.PHASECHK.TRANS64.TRYWAIT P0, [R2+URZ+0x40], R0 ;  /* 0x00004000020075a7 */ /* 0x000ea400080011ff */
[----:B--2---:R-:W-:Y:S05]  /*6740*/  @!P0 BRA `(.L_x_105) ;  /* 0x0000003000748947 */ /* 0x004fea0003800000 */
.L_x_104:
[----:B------:R-:W-:Y:S05]  /*6750*/  BSYNC B0 ;  /* 0x0000000000007941 */ /* 0x000fea0003800000 */
.L_x_103:
[----:B------:R-:W-:Y:S02]  /*6760*/  ISETP.NE.AND P0, PT, R72, RZ, PT ;  /* 0x000000ff4800720c */ /* 0x000fe40003f05270 */
[----:B------:R-:W-:Y:S11]  /*6770*/  IADD3 R65, PT, PT, R65, 0x1, RZ ;  /* 0x0000000141417810 */ /* 0x000ff60007ffe0ff */
[----:B--2---:R-:W-:Y:S01]  /*6780*/  @P0 IMAD.IADD R0, R99, 0x1, R3 ;  /* 0x0000000163000824 */ /* 0x004fe200078e0203 */
[----:B------:R-:W-:Y:S05]  /*6790*/  @P0 WARPSYNC.ALL ;  /* 0x0000000000000948 */ /* 0x000fea0003800000 */
[----:B------:R3:W4:Y:S04]  /*67a0*/  @P0 LDSM.16.M88.4 R56, [R5+UR48+0x400] ;  /* 0x000400300538083b */ /* 0x0007280008000200 */
[----:B------:R3:W2:Y:S04]  /*67b0*/  @P0 LDSM.16.M88.4 R60, [R4+0x400] ;  /* 0x00040000043c083b */ /* 0x0006a80000000200 */
[----:B------:R3:W1:Y:S04]  /*67c0*/  @P0 LDSM.16.M88.4 R68, [R3+0x400] ;  /* 0x000400000344083b */ /* 0x0006680000000200 */
[----:B------:R3:W1:Y:S02]  /*67d0*/  @P0 LDSM.16.M88.4 R76, [R0+0x400] ;  /* 0x00040000004c083b */ /* 0x0006640000000200 */
.L_x_102:
[----:B------:R-:W-:Y:S05]  /*67e0*/  BSYNC B1 ;  /* 0x0000000000017941 */ /* 0x000fea0003800000 */
.L_x_101:
[----:B--23--:R-:W-:Y:S05]  /*67f0*/  VIADD R0, R48, 0x40 ;  /* 0x0000004030007836 */ /* 0x00cfea0000000000 */
[----:B------:R-:W-:Y:S04]  /*6800*/  SHF.R.U32.HI R0, RZ, 0x15, R0 ;  /* 0x00000015ff007819 */ /* 0x000fe80000011600 */
[----:B------:R-:W-:Y:S11]  /*6810*/  LOP3.LUT P0, RZ, R0, 0x3, R93, 0x48, !PT ;  /* 0x0000000300ff7812 */ /* 0x000ff6000780485d */
[----:B------:R-:W-:Y:S02]  /*6820*/  @!UPT UIADD3 URZ, UPT, UPT, URZ, URZ, URZ ;  /* 0x000000fffffff290 */ /* 0x000fe4000fffe0ff */
[----:B------:R-:W-:Y:S05]  /*6830*/  @!P0 BRA `(.L_x_106) ;  /* 0x0000000000408947 */ /* 0x000fea0003800000 */
[----:B------:R-:W2:Y:S01]  /*6840*/  LDCU.64 UR8, c[0x4][0x70] ;  /* 0x01000e00ff0877ac */ /* 0x000ea20008000a00 */
[----:B------:R-:W-:Y:S01]  /*6850*/  MOV R3, 0x0 ;  /* 0x0000000000037802 */ /* 0x000fe20000000f00 */
[----:B------:R-:W-:Y:S02]  /*6860*/  HFMA2 R12, -RZ, RZ, 0, 5.9604644775390625e-08 ;  /* 0x00000001ff0c7431 */ /* 0x000fe400000001ff */
[----:B-1----:R-:W-:Y:S02]  /*6870*/  IMAD.MOV.U32 R8, RZ, RZ, 0x192 ;  /* 0x00000192ff087424 */ /* 0x002fe400078e00ff */
[----:B------:R-:W-:Y:S01]  /*6880*/  IMAD.MOV.U32 R13, RZ, RZ, RZ ;  /* 0x000000ffff0d7224 */ /* 0x000fe200078e00ff */
[----:B------:R-:W1:Y:S01]  /*6890*/  LDCU.64 UR6, c[0x4][0x78] ;  /* 0x01000f00ff0677ac */ /* 0x000e620008000a00 */
[----:B------:R-:W3:Y:S01]  /*68a0*/  LDC.64 R2, c[0x4][R3] ;  /* 0x0100000003027b82 */ /* 0x000ee20000000a00 */
[----:B------:R-:W5:Y:S01]  /*68b0*/  LDCU.64 UR4, c[0x4][0x10] ;  /* 0x01000200ff0477ac */ /* 0x000f620008000a00 */
[----:B--2---:R-:W-:Y:S01]  /*68c0*/  MOV R5, UR9 ;  /* 0x0000000900057c02 */ /* 0x004fe20008000f00 */
[----:B------:R-:W-:Y:S01]  /*68d0*/  IMAD.U32 R4, RZ, RZ, UR8 ;  /* 0x00000008ff047e24 */ /* 0x000fe2000f8e00ff */
[----:B-1----:R-:W-:Y:S01]  /*68e0*/  MOV R7, UR7 ;  /* 0x0000000700077c02 */ /* 0x002fe20008000f00 */
[----:B------:R-:W-:Y:S01]  /*68f0*/  IMAD.U32 R6, RZ, RZ, UR6 ;  /* 0x00000006ff067e24 */ /* 0x000fe2000f8e00ff */
[----:B-----5:R-:W-:Y:S01]  /*6900*/  MOV R11, UR5 ;  /* 0x00000005000b7c02 */ /* 0x020fe20008000f00 */
[----:B------:R-:W-:Y:S02]  /*6910*/  IMAD.U32 R10, RZ, RZ, UR4 ;  /* 0x00000004ff0a7e24 */ /* 0x000fe4000f8e00ff */
[----:B------:R-:W-:Y:S07]  /*6920*/  LEPC R20, `(.L_x_106) ;  /* 0x000000001014794e */ /* 0x000fee0000000000 */
[----:B---34-:R-:W-:Y:S05]  /*6930*/  CALL.ABS.NOINC R2 ;  /* 0x0000000002007343 */ /* 0x018fea0003c00000 */
.L_x_106:
[----:B------:R-:W-:Y:S05]  /*6940*/  WARPSYNC.ALL ;  /* 0x0000000000007948 */ /* 0x000fea0003800000 */
[----:B------:R-:W-:Y:S01]  /*6950*/  R2UR UR4, R48 ;  /* 0x00000000300472ca */ /* 0x000fe200000e0000 */
[--C-:B----4-:R-:W-:Y:S01]  /*6960*/  HADD2.F32 R3, -RZ, R56.reuse.H0_H0 ;  /* 0x20000038ff037230 */ /* 0x110fe20000004100 */
[----:B------:R-:W-:Y:S01]  /*6970*/  ISETP.NE.AND P6, PT, R105, RZ, PT ;  /* 0x000000ff6900720c */ /* 0x000fe20003fc5270 */
[--C-:B------:R-:W-:Y:S01]  /*6980*/  HADD2.F32 R51, -RZ, R57.reuse.H1_H1 ;  /* 0x30000039ff337230 */ /* 0x100fe20000004100 */
[----:B------:R-:W-:Y:S01]  /*6990*/  MOV R50, UR51 ;  /* 0x0000003300327c02 */ /* 0x000fe20008000f00 */
[----:B------:R-:W-:Y:S01]  /*69a0*/  BSSY.RECONVERGENT B0, `(.L_x_107) ;  /* 0x000008c000007945 */ /* 0x000fe20003800200 */
[----:B------:R-:W-:Y:S02]  /*69b0*/  MOV R74, UR37 ;  /* 0x00000025004a7c02 */ /* 0x000fe40008000f00 */
[----:B------:R-:W-:Y:S05]  /*69c0*/  ISETP.NE.AND P0, PT, R101, RZ, PT ;  /* 0x000000ff6500720c */ /* 0x000fea0003f05270 */
[----:B-1----:R-:W1:Y:S02]  /*69d0*/  LDTM.16dp256bit.x8 R4, tmem[UR4+0x40] ;  /* 0x00004004000479ee */ /* 0x002e6400081a0000 */
[----:B------:R-:W-:Y:S04]  /*69e0*/  @P6 LEA R50, R50, UR48, 0x3 ;  /* 0x0000003032326c11 */ /* 0x000fe8000f8e18ff */
[----:B------:R-:W-:Y:S04]  /*69f0*/  @P6 IADD3 R50, PT, PT, R50, 0x60, RZ ;  /* 0x0000006032326810 */ /* 0x000fe80007ffe0ff */
[----:B------:R-:W-:Y:S01]  /*6a00*/  @P6 PRMT R74, R74, 0x654, R50 ;  /* 0x000006544a4a6816 */ /* 0x000fe20000000032 */
[----:B------:R-:W-:Y:S02]  /*6a10*/  HADD2.F32 R50, -RZ, R57.H0_H0 ;  /* 0x20000039ff327230 */ /* 0x000fe40000004100 */
[C---:B-1----:R-:W-:Y:S01]  /*6a20*/  FMUL R0, R47.reuse, R4 ;  /* 0x000000042f007220 */ /* 0x042fe20000400000 */
[----:B------:R-:W-:Y:S02]  /*6a30*/  HADD2.F32 R4, -RZ, R56.H1_H1 ;  /* 0x30000038ff047230 */ /* 0x000fe40000004100 */
[C---:B------:R-:W-:Y:S01]  /*6a40*/  FMUL R2, R47.reuse, R5 ;  /* 0x000000052f027220 */ /* 0x040fe20000400000 */
[----:B------:R-:W-:Y:S01]  /*6a50*/  FMUL R7, R47, R7 ;  /* 0x000000072f077220 */ /* 0x000fe20000400000 */
[----:B------:R-:W-:Y:S01]  /*6a60*/  FFMA R0, R49, R3, R0 ;  /* 0x0000000331007223 */ /* 0x000fe20000000000 */
[----:B------:R-:W-:Y:S01]  /*6a70*/  FMUL R3, R47, R6 ;  /* 0x000000062f037220 */ /* 0x000fe20000400000 */
[----:B------:R-:W-:Y:S01]  /*6a80*/  FFMA R2, R49, R4, R2 ;  /* 0x0000000431027223 */ /* 0x000fe20000000002 */
[C---:B------:R-:W-:Y:S01]  /*6a90*/  FMUL R4, R47.reuse, R8 ;  /* 0x000000082f047220 */ /* 0x040fe20000400000 */
[----:B------:R-:W-:Y:S01]  /*6aa0*/  FMUL R8, R47, R12 ;  /* 0x0000000c2f087220 */ /* 0x000fe20000400000 */
[----:B------:R-:W-:Y:S01]  /*6ab0*/  FFMA R3, R49, R50, R3 ;  /* 0x0000003231037223 */ /* 0x000fe20000000003 */
[C---:B------:R-:W-:Y:S01]  /*6ac0*/  FMUL R12, R47.reuse, R16 ;  /* 0x000000102f0c7220 */ /* 0x040fe20000400000 */
[C---:B------:R-:W-:Y:S01]  /*6ad0*/  FMUL R16, R47.reuse, R20 ;  /* 0x000000142f107220 */ /* 0x040fe20000400000 */
[C---:B------:R-:W-:Y:S01]  /*6ae0*/  FMUL R20, R47.reuse, R24 ;  /* 0x000000182f147220 */ /* 0x040fe20000400000 */
[C---:B------:R-:W-:Y:S01]  /*6af0*/  FMUL R24, R47.reuse, R28 ;  /* 0x0000001c2f187220 */ /* 0x040fe20000400000 */
[C---:B------:R-:W-:Y:S01]  /*6b00*/  FMUL R28, R47.reuse, R32 ;  /* 0x000000202f1c7220 */ /* 0x040fe20000400000 */
[--C-:B------:R-:W-:Y:S01]  /*6b10*/  HADD2.F32 R32, -RZ, R58.reuse.H0_H0 ;  /* 0x2000003aff207230 */ /* 0x100fe20000004100 */
[----:B------:R-:W-:Y:S01]  /*6b20*/  F2FP.F16.F32.PACK_AB R52, R2, R0 ;  /* 0x000000000234723e */ /* 0x000fe200000000ff */
[----:B------:R-:W-:Y:S02]  /*6b30*/  HADD2.F32 R0, -RZ, R58.H1_H1 ;  /* 0x3000003aff007230 */ /* 0x000fe40000004100 */
[----:B------:R-:W-:Y:S01]  /*6b40*/  FMUL R5, R47, R9 ;  /* 0x000000092f057220 */ /* 0x000fe20000400000 */
[--C-:B------:R-:W-:Y:S02]  /*6b50*/  HADD2.F32 R2, -RZ, R59.reuse.H0_H0 ;  /* 0x2000003bff027230 */ /* 0x100fe40000004100 */
[C---:B------:R-:W-:Y:S01]  /*6b60*/  FFMA R7, R49.reuse, R51, R7 ;  /* 0x0000003331077223 */ /* 0x040fe20000000007 */
[C---:B------:R-:W-:Y:S01]  /*6b70*/  FFMA R4, R49.reuse, R32, R4 ;  /* 0x0000002031047223 */ /* 0x040fe20000000004 */
[----:B------:R-:W-:Y:S02]  /*6b80*/  HADD2.F32 R32, -RZ, R59.H1_H1 ;  /* 0x3000003bff207230 */ /* 0x000fe40000004100 */
[----:B------:R-:W-:Y:S01]  /*6b90*/  FFMA R5, R49, R0, R5 ;  /* 0x0000000031057223 */ /* 0x000fe20000000005 */
[--C-:B------:R-:W-:Y:S01]  /*6ba0*/  HADD2.F32 R0, -RZ, R60.reuse.H0_H0 ;  /* 0x2000003cff007230 */ /* 0x100fe20000004100 */
[----:B------:R-:W-:Y:S01]  /*6bb0*/  F2FP.F16.F32.PACK_AB R53, R7, R3 ;  /* 0x000000030735723e */ /* 0x000fe200000000ff */
[----:B------:R-:W-:Y:S01]  /*6bc0*/  FMUL R6, R47, R10 ;  /* 0x0000000a2f067220 */ /* 0x000fe20000400000 */
[----:B------:R-:W-:Y:S01]  /*6bd0*/  HADD2.F32 R3, -RZ, R61.H0_H0 ;  /* 0x2000003dff037230 */ /* 0x000fe20000004100 */
[----:B------:R-:W-:Y:S01]  /*6be0*/  F2FP.F16.F32.PACK_AB R54, R5, R4 ;  /* 0x000000040536723e */ /* 0x000fe200000000ff */
[----:B------:R-:W-:Y:S01]  /*6bf0*/  FMUL R11, R47, R11 ;  /* 0x0000000b2f0b7220 */ /* 0x000fe20000400000 */
[----:B------:R-:W-:Y:S01]  /*6c00*/  FFMA R6, R49, R2, R6 ;  /* 0x0000000231067223 */ /* 0x000fe20000000006 */
[----:B------:R-:W-:Y:S02]  /*6c10*/  HADD2.F32 R2, -RZ, R60.H1_H1 ;  /* 0x3000003cff027230 */ /* 0x000fe40000004100 */
[----:B------:R-:W-:Y:S01]  /*6c20*/  FMUL R9, R47, R13 ;  /* 0x0000000d2f097220 */ /* 0x000fe20000400000 */
[C---:B------:R-:W-:Y:S01]  /*6c30*/  FFMA R11, R49.reuse, R32, R11 ;  /* 0x00000020310b7223 */ /* 0x040fe2000000000b */
[----:B------:R-:W-:Y:S02]  /*6c40*/  HADD2.F32 R4, -RZ, R77.H0_H0 ;  /* 0x2000004dff047230 */ /* 0x000fe40000004100 */
[C---:B------:R-:W-:Y:S01]  /*6c50*/  FFMA R8, R49.reuse, R0, R8 ;  /* 0x0000000031087223 */ /* 0x040fe20000000008 */
[----:B------:R-:W-:Y:S01]  /*6c60*/  FFMA R9, R49, R2, R9 ;  /* 0x0000000231097223 */ /* 0x000fe20000000009 */
[----:B------:R-:W-:Y:S01]  /*6c70*/  HADD2.F32 R0, -RZ, R61.H1_H1 ;  /* 0x3000003dff007230 */ /* 0x000fe20000004100 */
[----:B------:R-:W-:Y:S01]  /*6c80*/  F2FP.F16.F32.PACK_AB R55, R11, R6 ;  /* 0x000000060b37723e */ /* 0x000fe200000000ff */
[C---:B------:R-:W-:Y:S01]  /*6c90*/  FMUL R10, R47.reuse, R14 ;  /* 0x0000000e2f0a7220 */ /* 0x040fe20000400000 */
[----:B------:R-:W-:Y:S01]  /*6ca0*/  FMUL R15, R47, R15 ;  /* 0x0000000f2f0f7220 */ /* 0x000fe20000400000 */
[--C-:B------:R-:W-:Y:S01]  /*6cb0*/  HADD2.F32 R2, -RZ, R62.reuse.H0_H0 ;  /* 0x2000003eff027230 */ /* 0x100fe20000004100 */
[----:B------:R-:W-:Y:S01]  /*6cc0*/  F2FP.F16.F32.PACK_AB R8, R9, R8 ;  /* 0x000000080908723e */ /* 0x000fe200000000ff */
[----:B------:R1:W-:Y:S01]  /*6cd0*/  STSM.16.M88.4 [R107+0x2400], R52 ;  /* 0x002400346b007844 */ /* 0x0003e20000000200 */
[C---:B------:R-:W-:Y:S01]  /*6ce0*/  FFMA R10, R49.reuse, R3, R10 ;  /* 0x00000003310a7223 */ /* 0x040fe2000000000a */
[C---:B------:R-:W-:Y:S01]  /*6cf0*/  FFMA R15, R49.reuse, R0, R15 ;  /* 0x00000000310f7223 */ /* 0x040fe2000000000f */
[----:B------:R-:W-:Y:S02]  /*6d00*/  HADD2.F32 R3, -RZ, R62.H1_H1 ;  /* 0x3000003eff037230 */ /* 0x000fe40000004100 */
[----:B------:R-:W-:Y:S01]  /*6d10*/  FFMA R12, R49, R2, R12 ;  /* 0x00000002310c7223 */ /* 0x000fe2000000000c */
[----:B------:R-:W-:Y:S01]  /*6d20*/  FMUL R13, R47, R17 ;  /* 0x000000112f0d7220 */ /* 0x000fe20000400000 */
[--C-:B------:R-:W-:Y:S01]  /*6d30*/  HADD2.F32 R0, -RZ, R63.reuse.H0_H0 ;  /* 0x2000003fff007230 */ /* 0x100fe20000004100 */
[----:B------:R-:W-:Y:S01]  /*6d40*/  F2FP.F16.F32.PACK_AB R9, R15, R10 ;  /* 0x0000000a0f09723e */ /* 0x000fe200000000ff */
[----:B------:R-:W-:Y:S01]  /*6d50*/  FMUL R14, R47, R18 ;  /* 0x000000122f0e7220 */ /* 0x000fe20000400000 */
[----:B------:R-:W-:Y:S01]  /*6d60*/  FFMA R13, R49, R3, R13 ;  /* 0x00000003310d7223 */ /* 0x000fe2000000000d */
[----:B------:R-:W-:Y:S02]  /*6d70*/  HADD2.F32 R2, -RZ, R63.H1_H1 ;  /* 0x3000003fff027230 */ /* 0x000fe40000004100 */
[----:B------:R-:W-:Y:S01]  /*6d80*/  FMUL R19, R47, R19 ;  /* 0x000000132f137220 */ /* 0x000fe20000400000 */
[----:B------:R-:W-:Y:S01]  /*6d90*/  FFMA R14, R49, R0, R14 ;  /* 0x00000000310e7223 */ /* 0x000fe2000000000e */
[--C-:B------:R-:W-:Y:S01]  /*6da0*/  HADD2.F32 R0, -RZ, R68.reuse.H0_H0 ;  /* 0x20000044ff007230 */ /* 0x100fe20000004100 */
[----:B------:R-:W-:Y:S01]  /*6db0*/  F2FP.F16.F32.PACK_AB R10, R13, R12 ;  /* 0x0000000c0d0a723e */ /* 0x000fe200000000ff */
[----:B------:R-:W-:Y:S01]  /*6dc0*/  FFMA R19, R49, R2, R19 ;  /* 0x0000000231137223 */ /* 0x000fe20000000013 */
[----:B------:R-:W-:Y:S02]  /*6dd0*/  HADD2.F32 R2, -RZ, R68.H1_H1 ;  /* 0x30000044ff027230 */ /* 0x000fe40000004100 */
[----:B------:R-:W-:Y:S01]  /*6de0*/  FMUL R17, R47, R21 ;  /* 0x000000152f117220 */ /* 0x000fe20000400000 */
[----:B------:R-:W-:Y:S01]  /*6df0*/  FFMA R16, R49, R0, R16 ;  /* 0x0000000031107223 */ /* 0x000fe20000000010 */
[--C-:B------:R-:W-:Y:S01]  /*6e00*/  HADD2.F32 R3, -RZ, R69.reuse.H0_H0 ;  /* 0x20000045ff037230 */ /* 0x100fe20000004100 */
[----:B------:R-:W-:Y:S01]  /*6e10*/  F2FP.F16.F32.PACK_AB R11, R19, R14 ;  /* 0x0000000e130b723e */ /* 0x000fe200000000ff */
[----:B------:R-:W-:Y:S01]  /*6e20*/  FFMA R17, R49, R2, R17 ;  /* 0x0000000231117223 */ /* 0x000fe20000000011 */
[C---:B------:R-:W-:Y:S01]  /*6e30*/  FMUL R18, R47.reuse, R22 ;  /* 0x000000162f127220 */ /* 0x040fe20000400000 */
[----:B------:R-:W-:Y:S02]  /*6e40*/  HADD2.F32 R0, -RZ, R69.H1_H1 ;  /* 0x30000045ff007230 */ /* 0x000fe40000004100 */
[----:B------:R-:W-:Y:S01]  /*6e50*/  FMUL R23, R47, R23 ;  /* 0x000000172f177220 */ /* 0x000fe20000400000 */
[----:B------:R1:W-:Y:S01]  /*6e60*/  STSM.16.M88.4 [R106+0x2400], R8 ;  /* 0x002400086a007844 */ /* 0x0003e20000000200 */
[----:B------:R-:W-:Y:S01]  /*6e70*/  F2FP.F16.F32.PACK_AB R16, R17, R16 ;  /* 0x000000101110723e */ /* 0x000fe200000000ff */
[C---:B------:R-:W-:Y:S01]  /*6e80*/  FFMA R18, R49.reuse, R3, R18 ;  /* 0x0000000331127223 */ /* 0x040fe20000000012 */
[----:B------:R-:W-:Y:S01]  /*6e90*/  FFMA R23, R49, R0, R23 ;  /* 0x0000000031177223 */ /* 0x000fe20000000017 */
[--C-:B------:R-:W-:Y:S02]  /*6ea0*/  HADD2.F32 R2, -RZ, R70.reuse.H0_H0 ;  /* 0x20000046ff027230 */ /* 0x100fe40000004100 */
[C---:B------:R-:W-:Y:S01]  /*6eb0*/  FMUL R21, R47.reuse, R25 ;  /* 0x000000192f157220 */ /* 0x040fe20000400000 */
[----:B------:R-:W-:Y:S02]  /*6ec0*/  HADD2.F32 R0, -RZ, R70.H1_H1 ;  /* 0x30000046ff007230 */ /* 0x000fe40000004100 */
[----:B------:R-:W-:Y:S01]  /*6ed0*/  FMUL R22, R47, R26 ;  /* 0x0000001a2f167220 */ /* 0x000fe20000400000 */
[--C-:B------:R-:W-:Y:S02]  /*6ee0*/  HADD2.F32 R3, -RZ, R71.reuse.H0_H0 ;  /* 0x20000047ff037230 */ /* 0x100fe40000004100 */
[----:B------:R-:W-:Y:S01]  /*6ef0*/  FFMA R20, R49, R2, R20 ;  /* 0x0000000231147223 */ /* 0x000fe20000000014 */
[----:B------:R-:W-:Y:S01]  /*6f00*/  FMUL R27, R47, R27 ;  /* 0x0000001b2f1b7220 */ /* 0x000fe20000400000 */
[C---:B------:R-:W-:Y:S01]  /*6f10*/  FFMA R21, R49.reuse, R0, R21 ;  /* 0x0000000031157223 */ /* 0x040fe20000000015 */
[----:B------:R-:W-:Y:S02]  /*6f20*/  HADD2.F32 R0, -RZ, R71.H1_H1 ;  /* 0x30000047ff007230 */ /* 0x000fe40000004100 */
[----:B------:R-:W-:Y:S01]  /*6f30*/  FFMA R22, R49, R3, R22 ;  /* 0x0000000331167223 */ /* 0x000fe20000000016 */
[--C-:B------:R-:W-:Y:S02]  /*6f40*/  HADD2.F32 R2, -RZ, R76.reuse.H0_H0 ;  /* 0x2000004cff027230 */ /* 0x100fe40000004100 */
[C---:B------:R-:W-:Y:S01]  /*6f50*/  FMUL R25, R47.reuse, R29 ;  /* 0x0000001d2f197220 */ /* 0x040fe20000400000 */
[----:B------:R-:W-:Y:S02]  /*6f60*/  HADD2.F32 R3, -RZ, R76.H1_H1 ;  /* 0x3000004cff037230 */ /* 0x000fe40000004100 */
[----:B------:R-:W-:Y:S01]  /*6f70*/  FMUL R26, R47, R30 ;  /* 0x0000001e2f1a7220 */ /* 0x000fe20000400000 */
[C---:B------:R-:W-:Y:S01]  /*6f80*/  FFMA R27, R49.reuse, R0, R27 ;  /* 0x00000000311b7223 */ /* 0x040fe2000000001b */
[C---:B------:R-:W-:Y:S01]  /*6f90*/  FFMA R24, R49.reuse, R2, R24 ;  /* 0x0000000231187223 */ /* 0x040fe20000000018 */
[----:B------:R-:W-:Y:S02]  /*6fa0*/  HADD2.F32 R0, -RZ, R77.H1_H1 ;  /* 0x3000004dff007230 */ /* 0x000fe40000004100 */
[----:B------:R-:W-:Y:S01]  /*6fb0*/  FFMA R25, R49, R3, R25 ;  /* 0x0000000331197223 */ /* 0x000fe20000000019 */
[----:B------:R-:W-:Y:S01]  /*6fc0*/  FMUL R31, R47, R31 ;  /* 0x0000001f2f1f7220 */ /* 0x000fe20000400000 */
[--C-:B------:R-:W-:Y:S02]  /*6fd0*/  HADD2.F32 R2, -RZ, R78.reuse.H0_H0 ;  /* 0x2000004eff027230 */ /* 0x100fe40000004100 */
[----:B------:R-:W-:Y:S01]  /*6fe0*/  FFMA R26, R49, R4, R26 ;  /* 0x00000004311a7223 */ /* 0x000fe2000000001a */
[----:B------:R-:W-:Y:S02]  /*6ff0*/  HADD2.F32 R3, -RZ, R78.H1_H1 ;  /* 0x3000004eff037230 */ /* 0x000fe40000004100 */
[C---:B------:R-:W-:Y:S01]  /*7000*/  FMUL R29, R47.reuse, R33 ;  /* 0x000000212f1d7220 */ /* 0x040fe20000400000 */
[--C-:B------:R-:W-:Y:S02]  /*7010*/  HADD2.F32 R4, -RZ, R79.reuse.H0_H0 ;  /* 0x2000004fff047230 */ /* 0x100fe40000004100 */
[----:B------:R-:W-:Y:S01]  /*7020*/  FMUL R30, R47, R34 ;  /* 0x000000222f1e7220 */ /* 0x000fe20000400000 */
[----:B------:R-:W-:Y:S02]  /*7030*/  HADD2.F32 R5, -RZ, R79.H1_H1 ;  /* 0x3000004fff057230 */ /* 0x000fe40000004100 */
[----:B------:R-:W-:Y:S01]  /*7040*/  FFMA R31, R49, R0, R31 ;  /* 0x00000000311f7223 */ /* 0x000fe2000000001f */
[----:B------:R-:W-:Y:S01]  /*7050*/  FMUL R35, R47, R35 ;  /* 0x000000232f237220 */ /* 0x000fe20000400000 */
[C---:B------:R-:W-:Y:S01]  /*7060*/  FFMA R28, R49.reuse, R2, R28 ;  /* 0x00000002311c7223 */ /* 0x040fe2000000001c */
[C---:B------:R-:W-:Y:S01]  /*7070*/  FFMA R29, R49.reuse, R3, R29 ;  /* 0x00000003311d7223 */ /* 0x040fe2000000001d */
[----:B------:R-:W-:Y:S01]  /*7080*/  FFMA R30, R49, R4, R30 ;  /* 0x00000004311e7223 */ /* 0x000fe2000000001e */
[----:B------:R-:W-:Y:S01]  /*7090*/  F2FP.F16.F32.PACK_AB R17, R23, R18 ;  /* 0x000000121711723e */ /* 0x000fe200000000ff */
[----:B------:R-:W-:Y:S01]  /*70a0*/  FFMA R35, R49, R5, R35 ;  /* 0x0000000531237223 */ /* 0x000fe20000000023 */
[----:B------:R-:W-:Y:S02]  /*70b0*/  F2FP.F16.F32.PACK_AB R18, R21, R20 ;  /* 0x000000141512723e */ /* 0x000fe400000000ff */
[----:B------:R-:W-:Y:S02]  /*70c0*/  F2FP.F16.F32.PACK_AB R19, R27, R22 ;  /* 0x000000161b13723e */ /* 0x000fe400000000ff */
[----:B------:R-:W-:Y:S02]  /*70d0*/  F2FP.F16.F32.PACK_AB R24, R25, R24 ;  /* 0x000000181918723e */ /* 0x000fe400000000ff */
[----:B------:R-:W-:Y:S01]  /*70e0*/  F2FP.F16.F32.PACK_AB R25, R31, R26 ;  /* 0x0000001a1f19723e */ /* 0x000fe200000000ff */
[----:B------:R1:W-:Y:S01]  /*70f0*/  STSM.16.M88.4 [R108+0x2000], R16 ;  /* 0x002000106c007844 */ /* 0x0003e20000000200 */
[----:B------:R-:W-:Y:S02]  /*7100*/  F2FP.F16.F32.PACK_AB R26, R29, R28 ;  /* 0x0000001c1d1a723e */ /* 0x000fe400000000ff */
[----:B------:R-:W-:Y:S02]  /*7110*/  F2FP.F16.F32.PACK_AB R27, R35, R30 ;  /* 0x0000001e231b723e */ /* 0x000fe400000000ff */
[----:B------:R-:W-:Y:S02]  /*7120*/  LEA R0, R65, UR48, 0x3 ;  /* 0x0000003041007c11 */ /* 0x000fe4000f8e18ff */
[----:B------:R-:W-:Y:S01]  /*7130*/  @P6 SHF.L.U32 R2, R98, 0x1f, RZ ;  /* 0x0000001f62026819 */ /* 0x000fe200000006ff */
[----:B------:R1:W-:Y:S01]  /*7140*/  STSM.16.M88.4 [R109+0x2000], R24 ;  /* 0x002000186d007844 */ /* 0x0003e20000000200 */
        /* <DEDUP_REMOVED lines=8> */
[----:B------:R-:W-:Y:S02]  /*71d0*/  UIADD3 UR8, UP0, UPT, UR52, 0x680, URZ ;  /* 0x0000068034087890 */ /* 0x000fe4000ff1e0ff */
[----:B------:R-:W-:Y:S02]  /*71e0*/  UIADD3 UR5, UPT, UPT, UR41, 0x40, URZ ;  /* 0x0000004029057890 */ /* 0x000fe4000fffe0ff */
[----:B------:R-:W-:Y:S02]  /*71f0*/  UIADD3 UR4, UPT, UPT, UR48, 0x2400, URZ ;  /* 0x0000240030047890 */ /* 0x000fe4000fffe0ff */
[----:B------:R-:W-:Y:S01]  /*7200*/  UIADD3.X UR9, UPT, UPT, URZ, UR53, URZ, UP0, !UPT ;  /* 0x00000035ff097290 */ /* 0x000fe200087fe4ff */
[----:B------:R-:W-:Y:S01]  /*7210*/  UMOV UR6, UR42 ;  /* 0x0000002a00067c82 */ /* 0x000fe20008000000 */
[----:B------:R-:W-:Y:S07]  /*7220*/  UMOV UR7, UR36 ;  /* 0x0000002400077c82 */ /* 0x000fee0008000000 */
[----:B------:R2:W-:Y:S01]  /*7230*/  UTMASTG.3D [UR4], [UR8] ;  /* 0x00000004080073b5 */ /* 0x0005e20008010000 */
[----:B------:R0:W-:Y:S01]  /*7240*/  UTMACMDFLUSH ;  /* 0x00000000000079b7 */ /* 0x0001e20000000000 */
[----:B--2---:R-:W-:Y:S04]  /*7250*/  DEPBAR.LE SB0, 0x1 ;  /* 0x000080400000791a */ /* 0x004fe80000000000 */
.L_x_108:
[----:B------:R-:W-:Y:S05]  /*7260*/  BSYNC.RECONVERGENT B0 ;  /* 0x0000000000007941 */ /* 0x000fea0003800200 */
.L_x_107:
[----:B------:R-:W-:Y:S01]  /*7270*/  BAR.SYNC.DEFER_BLOCKING 0x1, 0x80 ;  /* 0x0042000000007b1d */ /* 0x000fe20000010000 */
[----:B------:R-:W-:Y:S04]  /*7280*/  UIADD3 UR40, UPT, UPT, UR51, 0x1, URZ ;  /* 0x0000000133287890 */ /* 0x000fe8000fffe0ff */
[----:B------:R-:W-:Y:S04]  /*7290*/  UISETP.NE.AND UP0, UPT, UR40, 0x4, UPT ;  /* 0x000000042800788c */ /* 0x000fe8000bf05270 */
[----:B------:R-:W-:Y:S01]  /*72a0*/  USEL UR40, UR40, URZ, UP0 ;  /* 0x000000ff28287287 */ /* 0x000fe20008000000 */
[----:B------:R2:W-:Y:S01]  /*72b0*/  @P6 SYNCS.ARRIVE.TRANS64.RED.A1T0 RZ, [R74+URZ], RZ ;  /* 0x000000ff4aff69a7 */ /* 0x0005e200081004ff */
[----:B------:R-:W-:Y:S01]  /*72c0*/  BSSY B1, `(.L_x_109) ;  /* 0x0000018000017945 */ /* 0x000fe20003800000 */
[----:B------:R-:W3:Y:S02]  /*72d0*/  @P6 SYNCS.PHASECHK.TRANS64.TRYWAIT P0, [R0+URZ+0x40], R2 ;  /* 0x00004002000065a7 */ /* 0x000ee400080011ff */
[----:B---3--:R-:W-:Y:S01]  /*72e0*/  @P6 SEL R67, RZ, 0x1, !P0 ;  /* 0x00000001ff436807 */ /* 0x008fe20004000000 */
[----:B--2---:R-:W-:Y:S06]  /*72f0*/  @!P6 BRA `(.L_x_110) ;  /* 0x000000000050e947 */ /* 0x004fec0003800000 */
        /* <DEDUP_REMOVED lines=8> */
[----:B------:R-:W-:Y:S04]  /*7380*/  SHF.L.U32 R5, R98, 0x1f, RZ ;  /* 0x0000001f62057819 */ /* 0x000fe800000006ff */
[----:B------:R-:W2:Y:S02]  /*7390*/  SYNCS.PHASECHK.TRANS64.TRYWAIT P0, [R0+URZ+0x40], R5 ;  /* 0x00004005000075a7 */ /* 0x000ea400080011ff */
[----:B--2---:R-:W-:Y:S05]  /*73a0*/  @!P0 BRA `(.L_x_113) ;  /* 0x0000002400708947 */ /* 0x004fea0003800000 */
.L_x_112:
[----:B------:R-:W-:Y:S05]  /*73b0*/  BSYNC B0 ;  /* 0x0000000000007941 */ /* 0x000fea0003800000 */
.L_x_111:
[----:B------:R-:W-:Y:S02]  /*73c0*/  ISETP.NE.AND P0, PT, R72, RZ, PT ;  /* 0x000000ff4800720c */ /* 0x000fe40003f05270 */
[----:B------:R-:W-:Y:S11]  /*73d0*/  IADD3 R65, PT, PT, R65, 0x1, RZ ;  /* 0x0000000141417810 */ /* 0x000ff60007ffe0ff */
[----:B--2---:R-:W-:Y:S01]  /*73e0*/  @P0 IMAD.IADD R0, R99, 0x1, R2 ;  /* 0x0000000163000824 */ /* 0x004fe200078e0202 */
[----:B------:R-:W-:Y:S05]  /*73f0*/  @P0 WARPSYNC.ALL ;  /* 0x0000000000000948 */ /* 0x000fea0003800000 */
[----:B------:R2:W3:Y:S04]  /*7400*/  @P0 LDSM.16.M88.4 R56, [R4+UR48+0x400] ;  /* 0x000400300438083b */ /* 0x0004e80008000200 */
[----:B------:R2:W4:Y:S04]  /*7410*/  @P0 LDSM.16.M88.4 R60, [R3+0x400] ;  /* 0x00040000033c083b */ /* 0x0005280000000200 */
[----:B------:R2:W1:Y:S04]  /*7420*/  @P0 LDSM.16.M88.4 R68, [R2+0x400] ;  /* 0x000400000244083b */ /* 0x0004680000000200 */
[----:B------:R2:W1:Y:S02]  /*7430*/  @P0 LDSM.16.M88.4 R76, [R0+0x400] ;  /* 0x00040000004c083b */ /* 0x0004640000000200 */
.L_x_110:
[----:B------:R-:W-:Y:S05]  /*7440*/  BSYNC B1 ;  /* 0x0000000000017941 */ /* 0x000fea0003800000 */
.L_x_109:
[----:B--2---:R-:W-:Y:S05]  /*7450*/  VIADD R0, R48, 0x80 ;  /* 0x0000008030007836 */ /* 0x004fea0000000000 */
        /* <DEDUP_REMOVED lines=20> */
.L_x_114:
[----:B------:R-:W-:Y:S05]  /*75a0*/  WARPSYNC.ALL ;  /* 0x0000000000007948 */ /* 0x000fea0003800000 */
[----:B------:R-:W-:Y:S01]  /*75b0*/  R2UR UR4, R48 ;  /* 0x00000000300472ca */ /* 0x000fe200000e0000 */
[--C-:B---3--:R-:W-:Y:S01]  /*75c0*/  HADD2.F32 R3, -RZ, R56.reuse.H0_H0 ;  /* 0x20000038ff037230 */ /* 0x108fe20000004100 */
        /* <DEDUP_REMOVED lines=35> */
[--C-:B----4-:R-:W-:Y:S01]  /*7800*/  HADD2.F32 R0, -RZ, R60.reuse.H0_H0 ;  /* 0x2000003cff007230 */ /* 0x110fe20000004100 */
        /* <DEDUP_REMOVED lines=107> */
.L_x_116:
[----:B------:R-:W-:Y:S05]  /*7ec0*/  BSYNC.RECONVERGENT B0 ;  /* 0x0000000000007941 */ /* 0x000fea0003800200 */
.L_x_115:
        /* <DEDUP_REMOVED lines=20> */
.L_x_120:
[----:B------:R-:W-:Y:S05]  /*8010*/  BSYNC B0 ;  /* 0x0000000000007941 */ /* 0x000fea0003800000 */
.L_x_119:
[----:B------:R-:W-:Y:S11]  /*8020*/  ISETP.NE.AND P0, PT, R72, RZ, PT ;  /* 0x000000ff4800720c */ /* 0x000ff60003f05270 */
[----:B------:R-:W-:Y:S02]  /*8030*/  @!UPT UIADD3 URZ, UPT, UPT, URZ, URZ, URZ ;  /* 0x000000fffffff290 */ /* 0x000fe4000fffe0ff */
[----:B--2---:R-:W-:Y:S01]  /*8040*/  @P0 IADD3 R0, PT, PT, R99, R73, RZ ;  /* 0x0000004963000210 */ /* 0x004fe20007ffe0ff */
[----:B------:R-:W-:Y:S05]  /*8050*/  @P0 WARPSYNC.ALL ;  /* 0x0000000000000948 */ /* 0x000fea0003800000 */
[----:B------:R2:W3:Y:S04]  /*8060*/  @P0 LDSM.16.M88.4 R56, [R65+UR48+0x400] ;  /* 0x000400304138083b */ /* 0x0004e80008000200 */
[----:B------:R2:W4:Y:S04]  /*8070*/  @P0 LDSM.16.M88.4 R60, [R3+0x400] ;  /* 0x00040000033c083b */ /* 0x0005280000000200 */
[----:B------:R2:W1:Y:S04]  /*8080*/  @P0 LDSM.16.M88.4 R68, [R73+0x400] ;  /* 0x000400004944083b */ /* 0x0004680000000200 */
[----:B------:R2:W1:Y:S02]  /*8090*/  @P0 LDSM.16.M88.4 R76, [R0+0x400] ;  /* 0x00040000004c083b */ /* 0x0004640000000200 */
.L_x_118:
[----:B------:R-:W-:Y:S05]  /*80a0*/  BSYNC B1 ;  /* 0x0000000000017941 */ /* 0x000fea0003800000 */
.L_x_117:
        /* <DEDUP_REMOVED lines=21> */
.L_x_122:
[----:B------:R-:W-:Y:S01]  /*8200*/  ISETP.NE.AND P0, PT, R101, RZ, PT ;  /* 0x000000ff6500720c */ /* 0x000fe20003f05270 */
[----:B------:R-:W-:Y:S05]  /*8210*/  WARPSYNC.ALL ;  /* 0x0000000000007948 */ /* 0x000fea0003800000 */
[----:B------:R-:W-:Y:S01]  /*8220*/  R2UR UR4, R48 ;  /* 0x00000000300472ca */ /* 0x000fe200000e0000 */
[--C-:B---3--:R-:W-:Y:S01]  /*8230*/  HADD2.F32 R0, -RZ, R56.reuse.H0_H0 ;  /* 0x20000038ff007230 */ /* 0x108fe20000004100 */
[----:B------:R-:W-:Y:S01]  /*8240*/  R2UR UR5, R64 ;  /* 0x00000000400572ca */ /* 0x000fe200000e0000 */
[----:B------:R-:W-:Y:S01]  /*8250*/  HADD2.F32 R2, -RZ, R56.H1_H1 ;  /* 0x30000038ff027230 */ /* 0x000fe20000004100 */
[----:B------:R-:W-:Y:S01]  /*8260*/  BSSY.RECONVERGENT B0, `(.L_x_123) ;  /* 0x0000089000007945 */ /* 0x000fe20003800200 */
[--C-:B------:R-:W-:Y:S02]  /*8270*/  HADD2.F32 R3, -RZ, R57.reuse.H0_H0 ;  /* 0x20000039ff037230 */ /* 0x100fe40000004100 */
[----:B------:R-:W-:Y:S02]  /*8280*/  HADD2.F32 R48, -RZ, R57.H1_H1 ;  /* 0x30000039ff307230 */ /* 0x000fe40000004100 */
[--C-:B------:R-:W-:Y:S02]  /*8290*/  HADD2.F32 R50, -RZ, R58.reuse.H0_H0 ;  /* 0x2000003aff327230 */ /* 0x100fe40000004100 */
[----:B------:R-:W-:Y:S02]  /*82a0*/  HADD2.F32 R51, -RZ, R58.H1_H1 ;  /* 0x3000003aff337230 */ /* 0x000fe40000004100 */
[----:B-1----:R-:W1:Y:S01]  /*82b0*/  LDTM.16dp256bit.x8 R4, tmem[UR4+0xc0] ;  /* 0x0000c004000479ee */ /* 0x002e6200081a0000 */
[----:B------:R-:W-:Y:S01]  /*82c0*/  NOP ;  /* 0x0000000000007918 */ /* 0x000fe20000000000 */
[----:B------:R-:W-:Y:S01]  /*82d0*/  UIADD3 UR5, UPT, UPT, UR5, 0xd0, URZ ;  /* 0x000000d005057890 */ /* 0x000fe2000fffe0ff */
[--C-:B------:R-:W-:Y:S02]  /*82e0*/  HADD2.F32 R52, -RZ, R59.reuse.H0_H0 ;  /* 0x2000003bff347230 */ /* 0x100fe40000004100 */
[----:B------:R-:W-:Y:S01]  /*82f0*/  HADD2.F32 R53, -RZ, R59.H1_H1 ;  /* 0x3000003bff357230 */ /* 0x000fe20000004100 */
[----:B------:R-:W-:Y:S01]  /*8300*/  UPRMT UR5, UR37, 0x654, UR5 ;  /* 0x0000065425057896 */ /* 0x000fe20008000005 */
[--C-:B----4-:R-:W-:Y:S02]  /*8310*/  HADD2.F32 R54, -RZ, R60.reuse.H0_H0 ;  /* 0x2000003cff367230 */ /* 0x110fe40000004100 */
[----:B------:R-:W-:Y:S02]  /*8320*/  HADD2.F32 R55, -RZ, R60.H1_H1 ;  /* 0x3000003cff377230 */ /* 0x000fe40000004100 */
[--C-:B------:R-:W-:Y:S02]  /*8330*/  HADD2.F32 R56, -RZ, R61.reuse.H0_H0 ;  /* 0x2000003dff387230 */ /* 0x100fe40000004100 */
[----:B------:R-:W-:Y:S02]  /*8340*/  HADD2.F32 R57, -RZ, R61.H1_H1 ;  /* 0x3000003dff397230 */ /* 0x000fe40000004100 */
[----:B-1----:R-:W-:Y:S01]  /*8350*/  SYNCS.ARRIVE.TRANS64.RED.A1T0 RZ, [UR5], RZ ;  /* 0x000000ffffff79a7 */ /* 0x002fe20008100405 */
[--C-:B------:R-:W-:Y:S02]  /*8360*/  HADD2.F32 R58, -RZ, R62.reuse.H0_H0 ;  /* 0x2000003eff3a7230 */ /* 0x100fe40000004100 */
[----:B------:R-:W-:Y:S02]  /*8370*/  HADD2.F32 R59, -RZ, R62.H1_H1 ;  /* 0x3000003eff3b7230 */ /* 0x000fe40000004100 */
[--C-:B------:R-:W-:Y:S02]  /*8380*/  HADD2.F32 R60, -RZ, R63.reuse.H0_H0 ;  /* 0x2000003fff3c7230 */ /* 0x100fe40000004100 */
[----:B------:R-:W-:Y:S02]  /*8390*/  HADD2.F32 R61, -RZ, R63.H1_H1 ;  /* 0x3000003fff3d7230 */ /* 0x000fe40000004100 */
[C---:B------:R-:W-:Y:S01]  /*83a0*/  FMUL R4, R47.reuse, R4 ;  /* 0x000000042f047220 */ /* 0x040fe20000400000 */
[C---:B------:R-:W-:Y:S01]  /*83b0*/  FMUL R5, R47.reuse, R5 ;  /* 0x000000052f057220 */ /* 0x040fe20000400000 */
[C---:B------:R-:W-:Y:S01]  /*83c0*/  FMUL R6, R47.reuse, R6 ;  /* 0x000000062f067220 */ /* 0x040fe20000400000 */
[----:B------:R-:W-:Y:S01]  /*83d0*/  FMUL R7, R47, R7 ;  /* 0x000000072f077220 */ /* 0x000fe20000400000 */
[C---:B------:R-:W-:Y:S01]  /*83e0*/  FFMA R4, R49.reuse, R0, R4 ;  /* 0x0000000031047223 */ /* 0x040fe20000000004 */
[C---:B------:R-:W-:Y:S01]  /*83f0*/  FFMA R5, R49.reuse, R2, R5 ;  /* 0x0000000231057223 */ /* 0x040fe20000000005 */
[C---:B------:R-:W-:Y:S01]  /*8400*/  FFMA R6, R49.reuse, R3, R6 ;  /* 0x0000000331067223 */ /* 0x040fe20000000006 */
[----:B------:R-:W-:Y:S01]  /*8410*/  FFMA R7, R49, R48, R7 ;  /* 0x0000003031077223 */ /* 0x000fe20000000007 */
[C---:B------:R-:W-:Y:S01]  /*8420*/  FMUL R8, R47.reuse, R8 ;  /* 0x000000082f087220 */ /* 0x040fe20000400000 */
[----:B------:R-:W-:Y:S01]  /*8430*/  FMUL R9, R47, R9 ;  /* 0x000000092f097220 */ /* 0x000fe20000400000 */
[----:B------:R-:W-:Y:S01]  /*8440*/  F2FP.F16.F32.PACK_AB R4, R5, R4 ;  /* 0x000000040504723e */ /* 0x000fe200000000ff */
[----:B------:R-:W-:Y:S01]  /*8450*/  FMUL R0, R47, R10 ;  /* 0x0000000a2f007220 */ /* 0x000fe20000400000 */
[----:B------:R-:W-:Y:S01]  /*8460*/  F2FP.F16.F32.PACK_AB R5, R7, R6 ;  /* 0x000000060705723e */ /* 0x000fe200000000ff */
[C---:B------:R-:W-:Y:S01]  /*8470*/  FFMA R8, R49.reuse, R50, R8 ;  /* 0x0000003231087223 */ /* 0x040fe20000000008 */
[C---:B------:R-:W-:Y:S01]  /*8480*/  FFMA R9, R49.reuse, R51, R9 ;  /* 0x0000003331097223 */ /* 0x040fe20000000009 */
[----:B------:R-:W-:Y:S01]  /*8490*/  FFMA R0, R49, R52, R0 ;  /* 0x0000003431007223 */ /* 0x000fe20000000000 */
[C---:B------:R-:W-:Y:S01]  /*84a0*/  FMUL R2, R47.reuse, R11 ;  /* 0x0000000b2f027220 */ /* 0x040fe20000400000 */
[C---:B------:R-:W-:Y:S01]  /*84b0*/  FMUL R3, R47.reuse, R12 ;  /* 0x0000000c2f037220 */ /* 0x040fe20000400000 */
[----:B------:R-:W-:Y:S01]  /*84c0*/  FMUL R10, R47, R13 ;  /* 0x0000000d2f0a7220 */ /* 0x000fe20000400000 */
[----:B------:R-:W-:Y:S01]  /*84d0*/  F2FP.F16.F32.PACK_AB R6, R9, R8 ;  /* 0x000000080906723e */ /* 0x000fe200000000ff */
[C---:B------:R-:W-:Y:S01]  /*84e0*/  FFMA R2, R49.reuse, R53, R2 ;  /* 0x0000003531027223 */ /* 0x040fe20000000002 */
[C---:B------:R-:W-:Y:S01]  /*84f0*/  FFMA R3, R49.reuse, R54, R3 ;  /* 0x0000003631037223 */ /* 0x040fe20000000003 */
[----:B------:R-:W-:Y:S01]  /*8500*/  FFMA R10, R49, R55, R10 ;  /* 0x00000037310a7223 */ /* 0x000fe2000000000a */
[C---:B------:R-:W-:Y:S01]  /*8510*/  FMUL R11, R47.reuse, R14 ;  /* 0x0000000e2f0b7220 */ /* 0x040fe20000400000 */
[C---:B------:R-:W-:Y:S01]  /*8520*/  FMUL R15, R47.reuse, R15 ;  /* 0x0000000f2f0f7220 */ /* 0x040fe20000400000 */
[----:B------:R-:W-:Y:S01]  /*8530*/  F2FP.F16.F32.PACK_AB R7, R2, R0 ;  /* 0x000000000207723e */ /* 0x000fe200000000ff */
[----:B------:R-:W-:Y:S01]  /*8540*/  FMUL R12, R47, R16 ;  /* 0x000000102f0c7220 */ /* 0x000fe20000400000 */
[----:B------:R-:W-:Y:S01]  /*8550*/  F2FP.F16.F32.PACK_AB R8, R10, R3 ;  /* 0x000000030a08723e */ /* 0x000fe200000000ff */
[C---:B------:R-:W-:Y:S01]  /*8560*/  FFMA R11, R49.reuse, R56, R11 ;  /* 0x00000038310b7223 */ /* 0x040fe2000000000b */
[C---:B------:R-:W-:Y:S01]  /*8570*/  FFMA R15, R49.reuse, R57, R15 ;  /* 0x00000039310f7223 */ /* 0x040fe2000000000f */
[----:B------:R1:W-:Y:S01]  /*8580*/  STSM.16.M88.4 [R107+0x6400], R4 ;  /* 0x006400046b007844 */ /* 0x0003e20000000200 */
[----:B------:R-:W-:Y:S01]  /*8590*/  FFMA R12, R49, R58, R12 ;  /* 0x0000003a310c7223 */ /* 0x000fe2000000000c */
[C---:B------:R-:W-:Y:S01]  /*85a0*/  FMUL R13, R47.reuse, R17 ;  /* 0x000000112f0d7220 */ /* 0x040fe20000400000 */
[----:B------:R-:W-:Y:S01]  /*85b0*/  FMUL R14, R47, R18 ;  /* 0x000000122f0e7220 */ /* 0x000fe20000400000 */
[----:B------:R-:W-:Y:S01]  /*85c0*/  F2FP.F16.F32.PACK_AB R9, R15, R11 ;  /* 0x0000000b0f09723e */ /* 0x000fe200000000ff */
[--C-:B------:R-:W-:Y:S02]  /*85d0*/  HADD2.F32 R62, -RZ, R68.reuse.H0_H0 ;  /* 0x20000044ff3e7230 */ /* 0x100fe40000004100 */
[C---:B------:R-:W-:Y:S01]  /*85e0*/  FFMA R13, R49.reuse, R59, R13 ;  /* 0x0000003b310d7223 */ /* 0x040fe2000000000d */
[----:B------:R-:W-:Y:S01]  /*85f0*/  FFMA R14, R49, R60, R14 ;  /* 0x0000003c310e7223 */ /* 0x000fe2000000000e */
[C---:B------:R-:W-:Y:S01]  /*8600*/  FMUL R19, R47.reuse, R19 ;  /* 0x000000132f137220 */ /* 0x040fe20000400000 */
[----:B------:R-:W-:Y:S02]  /*8610*/  HADD2.F32 R63, -RZ, R68.H1_H1 ;  /* 0x30000044ff3f7230 */ /* 0x000fe40000004100 */
[----:B------:R-:W-:Y:S01]  /*8620*/  FMUL R16, R47, R20 ;  /* 0x000000142f107220 */ /* 0x000fe20000400000 */
[----:B------:R-:W-:Y:S01]  /*8630*/  F2FP.F16.F32.PACK_AB R10, R13, R12 ;  /* 0x0000000c0d0a723e */ /* 0x000fe200000000ff */
[C---:B------:R-:W-:Y:S01]  /*8640*/  FFMA R19, R49.reuse, R61, R19 ;  /* 0x0000003d31137223 */ /* 0x040fe20000000013 */
[--C-:B------:R-:W-:Y:S02]  /*8650*/  HADD2.F32 R64, -RZ, R69.reuse.H0_H0 ;  /* 0x20000045ff407230 */ /* 0x100fe40000004100 */
[----:B------:R-:W-:Y:S01]  /*8660*/  FFMA R16, R49, R62, R16 ;  /* 0x0000003e31107223 */ /* 0x000fe20000000010 */
[----:B------:R-:W-:Y:S01]  /*8670*/  FMUL R17, R47, R21 ;  /* 0x000000152f117220 */ /* 0x000fe20000400000 */
[----:B------:R-:W-:Y:S01]  /*8680*/  HADD2.F32 R65, -RZ, R69.H1_H1 ;  /* 0x30000045ff417230 */ /* 0x000fe20000004100 */
[----:B------:R-:W-:Y:S01]  /*8690*/  F2FP.F16.F32.PACK_AB R11, R19, R14 ;  /* 0x0000000e130b723e */ /* 0x000fe200000000ff */
[----:B------:R-:W-:Y:S01]  /*86a0*/  FMUL R18, R47, R22 ;  /* 0x000000162f127220 */ /* 0x000fe20000400000 */
[----:B------:R-:W-:Y:S01]  /*86b0*/  FFMA R17, R49, R63, R17 ;  /* 0x0000003f31117223 */ /* 0x000fe20000000011 */
[--C-:B------:R-:W-:Y:S02]  /*86c0*/  HADD2.F32 R66, -RZ, R70.reuse.H0_H0 ;  /* 0x20000046ff427230 */ /* 0x100fe40000004100 */
[----:B------:R-:W-:Y:S01]  /*86d0*/  FMUL R23, R47, R23 ;  /* 0x000000172f177220 */ /* 0x000fe20000400000 */
[----:B------:R1:W-:Y:S01]  /*86e0*/  STSM.16.M88.4 [R106+0x6400], R8 ;  /* 0x006400086a007844 */ /* 0x0003e20000000200 */
[----:B------:R-:W-:Y:S01]  /*86f0*/  FFMA R18, R49, R64, R18 ;  /* 0x0000004031127223 */ /* 0x000fe20000000012 */
[----:B------:R-:W-:Y:S01]  /*8700*/  F2FP.F16.F32.PACK_AB R16, R17, R16 ;  /* 0x000000101110723e */ /* 0x000fe200000000ff */
[----:B------:R-:W-:Y:S01]  /*8710*/  FFMA R23, R49, R65, R23 ;  /* 0x0000004131177223 */ /* 0x000fe20000000017 */
[----:B------:R-:W-:Y:S02]  /*8720*/  HADD2.F32 R67, -RZ, R70.H1_H1 ;  /* 0x30000046ff437230 */ /* 0x000fe40000004100 */
[C---:B------:R-:W-:Y:S01]  /*8730*/  FMUL R20, R47.reuse, R24 ;  /* 0x000000182f147220 */ /* 0x040fe20000400000 */
[--C-:B------:R-:W-:Y:S02]  /*8740*/  HADD2.F32 R68, -RZ, R71.reuse.H0_H0 ;  /* 0x20000047ff447230 */ /* 0x100fe40000004100 */
[----:B------:R-:W-:Y:S01]  /*8750*/  FMUL R21, R47, R25 ;  /* 0x000000192f157220 */ /* 0x000fe20000400000 */
[----:B------:R-:W-:Y:S01]  /*8760*/  F2FP.F16.F32.PACK_AB R17, R23, R18 ;  /* 0x000000121711723e */ /* 0x000fe200000000ff */
[C---:B------:R-:W-:Y:S01]  /*8770*/  FFMA R20, R49.reuse, R66, R20 ;  /* 0x0000004231147223 */ /* 0x040fe20000000014 */
[----:B------:R-:W-:Y:S02]  /*8780*/  HADD2.F32 R69, -RZ, R71.H1_H1 ;  /* 0x30000047ff457230 */ /* 0x000fe40000004100 */
[----:B------:R-:W-:Y:S01]  /*8790*/  FFMA R21, R49, R67, R21 ;  /* 0x0000004331157223 */ /* 0x000fe20000000015 */
[C---:B------:R-:W-:Y:S01]  /*87a0*/  FMUL R22, R47.reuse, R26 ;  /* 0x0000001a2f167220 */ /* 0x040fe20000400000 */
[--C-:B------:R-:W-:Y:S02]  /*87b0*/  HADD2.F32 R70, -RZ, R76.reuse.H0_H0 ;  /* 0x2000004cff467230 */ /* 0x100fe40000004100 */
[C---:B------:R-:W-:Y:S01]  /*87c0*/  FMUL R27, R47.reuse, R27 ;  /* 0x0000001b2f1b7220 */ /* 0x040fe20000400000 */
[----:B------:R-:W-:Y:S02]  /*87d0*/  HADD2.F32 R71, -RZ, R76.H1_H1 ;  /* 0x3000004cff477230 */ /* 0x000fe40000004100 */
[C---:B------:R-:W-:Y:S01]  /*87e0*/  FMUL R24, R47.reuse, R28 ;  /* 0x0000001c2f187220 */ /* 0x040fe20000400000 */
[--C-:B------:R-:W-:Y:S02]  /*87f0*/  HADD2.F32 R72, -RZ, R77.reuse.H0_H0 ;  /* 0x2000004dff487230 */ /* 0x100fe40000004100 */
[----:B------:R-:W-:Y:S01]  /*8800*/  FMUL R25, R47, R29 ;  /* 0x0000001d2f197220 */ /* 0x000fe20000400000 */
[----:B------:R-:W-:Y:S01]  /*8810*/  FFMA R22, R49, R68, R22 ;  /* 0x0000004431167223 */ /* 0x000fe20000000016 */
[----:B------:R-:W-:Y:S02]  /*8820*/  HADD2.F32 R73, -RZ, R77.H1_H1 ;  /* 0x3000004dff497230 */ /* 0x000fe40000004100 */
[----:B------:R-:W-:Y:S01]  /*8830*/  FMUL R26, R47, R30 ;  /* 0x0000001e2f1a7220 */ /* 0x000fe20000400000 */
[----:B------:R-:W-:Y:S01]  /*8840*/  FFMA R27, R49, R69, R27 ;  /* 0x00000045311b7223 */ /* 0x000fe2000000001b */
        /* <DEDUP_REMOVED lines=12> */
[----:B------:R-:W-:Y:S01]  /*8910*/  FMUL R35, R47, R35 ;  /* 0x000000232f237220 */ /* 0x000fe20000400000 */
[C---:B------:R-:W-:Y:S01]  /*8920*/  FFMA R28, R49.reuse, R74, R28 ;  /* 0x0000004a311c7223 */ /* 0x040fe2000000001c */
[C---:B------:R-:W-:Y:S01]  /*8930*/  FFMA R29, R49.reuse, R75, R29 ;  /* 0x0000004b311d7223 */ /* 0x040fe2000000001d */
[C---:B------:R-:W-:Y:S01]  /*8940*/  FFMA R30, R49.reuse, R76, R30 ;  /* 0x0000004c311e7223 */ /* 0x040fe2000000001e */
[----:B------:R-:W-:Y:S01]  /*8950*/  FFMA R35, R49, R77, R35 ;  /* 0x0000004d31237223 */ /* 0x000fe20000000023 */
[----:B------:R-:W-:Y:S02]  /*8960*/  F2FP.F16.F32.PACK_AB R18, R21, R20 ;  /* 0x000000141512723e */ /* 0x000fe400000000ff */
[----:B------:R-:W-:Y:S02]  /*8970*/  F2FP.F16.F32.PACK_AB R19, R27, R22 ;  /* 0x000000161b13723e */ /* 0x000fe400000000ff */
[----:B------:R-:W-:Y:S02]  /*8980*/  F2FP.F16.F32.PACK_AB R24, R25, R24 ;  /* 0x000000181918723e */ /* 0x000fe400000000ff */
[----:B------:R-:W-:Y:S01]  /*8990*/  F2FP.F16.F32.PACK_AB R25, R31, R26 ;  /* 0x0000001a1f19723e */ /* 0x000fe200000000ff */
[----:B------:R1:W-:Y:S01]  /*89a0*/  STSM.16.M88.4 [R108+0x6000], R16 ;  /* 0x006000106c007844 */ /* 0x0003e20000000200 */
[----:B------:R-:W-:Y:S02]  /*89b0*/  F2FP.F16.F32.PACK_AB R26, R29, R28 ;  /* 0x0000001c1d1a723e */ /* 0x000fe400000000ff */
[----:B------:R-:W-:Y:S05]  /*89c0*/  F2FP.F16.F32.PACK_AB R27, R35, R30 ;  /* 0x0000001e231b723e */ /* 0x000fea00000000ff */
        /* <DEDUP_REMOVED lines=18> */
.L_x_124:
[----:B------:R-:W-:Y:S05]  /*8af0*/  BSYNC.RECONVERGENT B0 ;  /* 0x0000000000007941 */ /* 0x000fea0003800200 */
.L_x_123:
[----:B------:R-:W-:Y:S01]  /*8b00*/  BAR.SYNC.DEFER_BLOCKING 0x1, 0x80 ;  /* 0x0042000000007b1d */ /* 0x000fe20000010000 */
[----:B------:R-:W-:Y:S01]  /*8b10*/  UISETP.NE.AND UP0, UPT, UR49, -0x4, UPT ;  /* 0xfffffffc3100788c */ /* 0x000fe2000bf05270 */
[----:B------:R-:W-:Y:S08]  /*8b20*/  IADD3 R45, PT, PT, R45, 0x1, RZ ;  /* 0x000000012d2d7810 */ /* 0x000ff00007ffe0ff */
[----:B------:R-:W-:Y:S05]  /*8b30*/  BRA.U !UP0, `(.L_x_125) ;  /* 0x0000000108287547 */ /* 0x000fea000b800000 */
[----:B------:R-:W-:Y:S01]  /*8b40*/  ISETP.NE.AND P0, PT, R105, RZ, PT ;  /* 0x000000ff6900720c */ /* 0x000fe20003f05270 */
[----:B------:R-:W-:Y:S01]  /*8b50*/  IMAD.U32 R2, RZ, RZ, UR51 ;  /* 0x00000033ff027e24 */ /* 0x000fe2000f8e00ff */
[----:B------:R-:W-:Y:S01]  /*8b60*/  UIADD3 UR51, UPT, UPT, UR51, 0x1, URZ ;  /* 0x0000000133337890 */ /* 0x000fe2000fffe0ff */
[----:B------:R-:W-:Y:S03]  /*8b70*/  IMAD.U32 R0, RZ, RZ, UR37 ;  /* 0x00000025ff007e24 */ /* 0x000fe6000f8e00ff */
[----:B------:R-:W-:Y:S04]  /*8b80*/  UISETP.NE.AND UP0, UPT, UR51, 0x4, UPT ;  /* 0x000000043300788c */ /* 0x000fe8000bf05270 */
[----:B------:R-:W-:Y:S03]  /*8b90*/  USEL UR51, UR51, URZ, UP0 ;  /* 0x000000ff33337287 */ /* 0x000fe60008000000 */
[----:B------:R-:W-:Y:S05]  /*8ba0*/  @P0 LEA R2, R2, UR48, 0x3 ;  /* 0x0000003002020c11 */ /* 0x000fea000f8e18ff */
[----:B------:R-:W-:Y:S05]  /*8bb0*/  @P0 VIADD R2, R2, 0x60 ;  /* 0x0000006002020836 */ /* 0x000fea0000000000 */
[----:B------:R-:W-:Y:S04]  /*8bc0*/  @P0 PRMT R0, R0, 0x654, R2 ;  /* 0x0000065400000816 */ /* 0x000fe80000000002 */
[----:B------:R2:W-:Y:S03]  /*8bd0*/  @P0 SYNCS.ARRIVE.TRANS64.RED.A1T0 RZ, [R0+URZ], RZ ;  /* 0x000000ff00ff09a7 */ /* 0x0005e600081004ff */
.L_x_125:
[----:B------:R-:W-:Y:S01]  /*8be0*/  ISETP.NE.AND P2, PT, R102, RZ, PT ;  /* 0x000000ff6600720c */ /* 0x000fe20003f45270 */
[----:B------:R-:W-:Y:S01]  /*8bf0*/  UIADD3 UR49, UPT, UPT, UR49, 0x4, URZ ;  /* 0x0000000431317890 */ /* 0x000fe2000fffe0ff */
[----:B------:R-:W-:Y:S01]  /*8c00*/  ISETP.NE.AND P0, PT, R104, 0x2, PT ;  /* 0x000000026800780c */ /* 0x000fe20003f05270 */
[----:B------:R-:W-:Y:S01]  /*8c10*/  IMAD.IADD R14, R43, 0x1, R86 ;  /* 0x000000012b0e7824 */ /* 0x000fe200078e0256 */
[----:B------:R-:W-:Y:S01]  /*8c20*/  ISETP.NE.AND P1, PT, R45, 0x4, PT ;  /* 0x000000042d00780c */ /* 0x000fe20003f25270 */
[----:B------:R-:W-:Y:S01]  /*8c30*/  IMAD.IADD R15, R44, 0x1, R87 ;  /* 0x000000012c0f7824 */ /* 0x000fe200078e0257 */
[----:B------:R-:W-:Y:S02]  /*8c40*/  SEL R2, RZ, 0x1, P0 ;  /* 0x00000001ff027807 */ /* 0x000fe40000000000 */
[----:B--2---:R-:W-:Y:S02]  /*8c50*/  SEL R0, RZ, 0x1, P1 ;  /* 0x00000001ff007807 */ /* 0x004fe40000800000 */
[----:B------:R-:W-:Y:S02]  /*8c60*/  LOP3.LUT R96, R96, R2, RZ, 0x3c, !PT ;  /* 0x0000000260607212 */ /* 0x000fe400078e3cff */
[----:B------:R-:W-:Y:S02]  /*8c70*/  LOP3.LUT R97, R97, R0, RZ, 0x3c, !PT ;  /* 0x0000000061617212 */ /* 0x000fe400078e3cff */
[----:B------:R-:W-:Y:S02]  /*8c80*/  @P2 R2UR UR36, R95 ;  /* 0x000000005f2422ca */ /* 0x000fe400000e0000 */
[----:B------:R-:W-:Y:S02]  /*8c90*/  SEL R104, R104, RZ, P0 ;  /* 0x000000ff68687207 */ /* 0x000fe40000000000 */
[----:B------:R-:W-:Y:S01]  /*8ca0*/  SEL R45, R45, RZ, P1 ;  /* 0x000000ff2d2d7207 */ /* 0x000fe20000800000 */
[----:B------:R-:W-:Y:S10]  /*8cb0*/  @P2 BRA `(.L_x_126) ;  /* 0xffffffc000082947 */ /* 0x000ff4000383ffff */
[----:B------:R-:W-:-:S09]  /*8cc0*/  UISETP.NE.AND UP0, UPT, UR50, URZ, UPT ;  /* 0x000000ff3200728c */ /* 0x000fd2000bf05270 */
[----:B------:R-:W-:Y:S05]  /*8cd0*/  BRA.U !UP0, `(.L_x_127) ;  /* 0x0000000108487547 */ /* 0x000fea000b800000 */
[----:B------:R-:W2:Y:S02]  /*8ce0*/  LDCU.64 UR4, c[0x0][0x890] ;  /* 0x00011200ff0477ac */ /* 0x000ea40008000a00 */
[----:B--2---:R-:W-:-:S04]  /*8cf0*/  UISETP.NE.U32.AND UP0, UPT, UR4, URZ, UPT ;  /* 0x000000ff0400728c */ /* 0x004fc8000bf05070 */
[----:B------:R-:W-:-:S09]  /*8d00*/  UISETP.NE.AND.EX UP0, UPT, UR5, URZ, UPT, UP0 ;  /* 0x000000ff0500728c */ /* 0x000fd2000bf05300 */
[----:B------:R-:W-:Y:S05]  /*8d10*/  BRA.U UP0, `(.L_x_128) ;  /* 0x00000001000c7547 */ /* 0x000fea000b800000 */
[----:B------:R-:W-:-:S13]  /*8d20*/  FSETP.NEU.AND P0, PT, R49, RZ, PT ;  /* 0x000000ff3100720b */ /* 0x000fda0003f0d000 */
[----:B------:R-:W-:Y:S05]  /*8d30*/  @!P0 EXIT ;  /* 0x000000000000894d */ /* 0x000fea0003800000 */
[----:B------:R-:W-:Y:S05]  /*8d40*/  BRA `(.L_x_127) ;  /* 0x00000000002c7947 */ /* 0x000fea0003800000 */
.L_x_128:
[----:B------:R-:W-:Y:S01]  /*8d50*/  ISETP.NE.AND P0, PT, R103, RZ, PT ;  /* 0x000000ff6700720c */ /* 0x000fe20003f05270 */
[----:B------:R-:W-:-:S12]  /*8d60*/  BSSY.RECONVERGENT B0, `(.L_x_127) ;  /* 0x0000009000007945 */ /* 0x000fd80003800200 */
[----:B------:R-:W-:Y:S05]  /*8d70*/  @P0 BRA `(.L_x_129) ;  /* 0x0000000000140947 */ /* 0x000fea0003800000 */
[----:B------:R-:W2:Y:S02]  /*8d80*/  LDCU.64 UR4, c[0x0][0x888] ;  /* 0x00011100ff0477ac */ /* 0x000ea40008000a00 */
[----:B--2---:R-:W-:-:S04]  /*8d90*/  ISETP.NE.U32.AND P0, PT, RZ, UR4, PT ;  /* 0x00000004ff007c0c */ /* 0x004fc8000bf05070 */
[----:B------:R-:W-:-:S13]  /*8da0*/  ISETP.NE.AND.EX P0, PT, RZ, UR5, PT, P0 ;  /* 0x00000005ff007c0c */ /* 0x000fda000bf05300 */
[----:B------:R-:W-:Y:S05]  /*8db0*/  @!P0 EXIT ;  /* 0x000000000000894d */ /* 0x000fea0003800000 */
[----:B------:R-:W-:Y:S05]  /*8dc0*/  BRA `(.L_x_130) ;  /* 0x0000000000087947 */ /* 0x000fea0003800000 */
.L_x_129:
[----:B------:R-:W-:-:S13]  /*8dd0*/  FSETP.NEU.AND P0, PT, R49, RZ, PT ;  /* 0x000000ff3100720b */ /* 0x000fda0003f0d000 */
[----:B------:R-:W-:Y:S05]  /*8de0*/  @!P0 EXIT ;  /* 0x000000000000894d */ /* 0x000fea0003800000 */
.L_x_130:
[----:B------:R-:W-:Y:S05]  /*8df0*/  BSYNC.RECONVERGENT B0 ;  /* 0x0000000000007941 */ /* 0x000fea0003800200 */
.L_x_127:
[----:B------:R-:W-:Y:S01]  /*8e00*/  ULEA UR4, UR51, UR48, 0x3 ;  /* 0x0000003033047291 */ /* 0x000fe2000f8e18ff */
[----:B------:R-:W-:-:S04]  /*8e10*/  DEPBAR.LE SB0, 0x0 ;  /* 0x000080000000791a */ /* 0x000fc80000000000 */
[----:B------:R-:W-:-:S04]  /*8e20*/  UIADD3 UR4, UPT, UPT, UR4, 0x60, URZ ;  /* 0x0000006004047890 */ /* 0x000fc8000fffe0ff */
[----:B------:R-:W-:-:S09]  /*8e30*/  UPRMT UR4, UR37, 0x654, UR4 ;  /* 0x0000065425047896 */ /* 0x000fd20008000004 */
[----:B------:R-:W-:Y:S01]  /*8e40*/  SYNCS.ARRIVE.TRANS64.RED.A1T0 RZ, [UR4], RZ ;  /* 0x000000ffffff79a7 */ /* 0x000fe20008100404 */
[----:B------:R-:W-:Y:S05]  /*8e50*/  EXIT ;  /* 0x000000000000794d */ /* 0x000fea0003800000 */
.L_x_19:
[----:B--2---:R2:W1:Y:S02]  /*8e60*/  SYNCS.PHASECHK.TRANS64.TRYWAIT P0, [R2+URZ+0x100], R3 ;  /* 0x00010003020075a7 */ /* 0x00446400080011ff */
[----:B-1----:R-:W-:Y:S05]  /*8e70*/  @!P0 NANOSLEEP.SYNCS 0x989680 ;  /* 0x009896800000895d */ /* 0x002fea0003900000 */
[----:B------:R-:W1:Y:S02]  /*8e80*/  @!P0 SYNCS.PHASECHK.TRANS64 P0, [R2+URZ+0x100], R3 ;  /* 0x00010003020085a7 */ /* 0x000e6400080010ff */
[----:B-1----:R-:W-:Y:S05]  /*8e90*/  @!P0 BRA `(.L_x_19) ;  /* 0xfffffffc00f08947 */ /* 0x002fea000383ffff */
[----:B------:R-:W-:Y:S05]  /*8ea0*/  BRA `(.L_x_131) ;  /* 0xffffff8400cc7947 */ /* 0x000fea000383ffff */
.L_x_22:
[----:B-1----:R-:W-:-:S07]  /*8eb0*/  MOV R2, UR33 ;  /* 0x0000002100027c02 */ /* 0x002fce0008000f00 */
.L_x_132:
[----:B-1----:R1:W2:Y:S02]  /*8ec0*/  SYNCS.PHASECHK.TRANS64.TRYWAIT P0, [R2+URZ+0x20], R4 ;  /* 0x00002004020075a7 */ /* 0x0022a400080011ff */
[----:B--2---:R-:W-:Y:S05]  /*8ed0*/  @!P0 NANOSLEEP.SYNCS 0x989680 ;  /* 0x009896800000895d */ /* 0x004fea0003900000 */
[----:B------:R-:W2:Y:S02]  /*8ee0*/  @!P0 SYNCS.PHASECHK.TRANS64 P0, [R2+URZ+0x20], R4 ;  /* 0x00002004020085a7 */ /* 0x000ea400080010ff */
[----:B--2---:R-:W-:Y:S05]  /*8ef0*/  @!P0 BRA `(.L_x_132) ;  /* 0xfffffffc00f08947 */ /* 0x004fea000383ffff */
[----:B------:R-:W-:Y:S05]  /*8f00*/  BRA `(.L_x_21) ;  /* 0xffffff88001c7947 */ /* 0x000fea000383ffff */
.L_x_28:
[----:B-1----:R-:W-:-:S07]  /*8f10*/  MOV R2, UR17 ;  /* 0x0000001100027c02 */ /* 0x002fce0008000f00 */
.L_x_133:
[----:B-1----:R1:W2:Y:S02]  /*8f20*/  SYNCS.PHASECHK.TRANS64.TRYWAIT P0, [R2+URZ+0x20], R4 ;  /* 0x00002004020075a7 */ /* 0x0022a400080011ff */
[----:B--2---:R-:W-:Y:S05]  /*8f30*/  @!P0 NANOSLEEP.SYNCS 0x989680 ;  /* 0x009896800000895d */ /* 0x004fea0003900000 */
[----:B------:R-:W2:Y:S02]  /*8f40*/  @!P0 SYNCS.PHASECHK.TRANS64 P0, [R2+URZ+0x20], R4 ;  /* 0x00002004020085a7 */ /* 0x000ea400080010ff */
[----:B--2---:R-:W-:Y:S05]  /*8f50*/  @!P0 BRA `(.L_x_133) ;  /* 0xfffffffc00f08947 */ /* 0x004fea000383ffff */
[----:B------:R-:W-:Y:S05]  /*8f60*/  BRA `(.L_x_27) ;  /* 0xffffff8800c47947 */ /* 0x000fea000383ffff */
.L_x_32:
[----:B-1----:R1:W2:Y:S02]  /*8f70*/  SYNCS.PHASECHK.TRANS64.TRYWAIT P0, [R2+URZ+0x90], R3 ;  /* 0x00009003020075a7 */ /* 0x0022a400080011ff */
[----:B--2---:R-:W-:Y:S05]  /*8f80*/  @!P0 NANOSLEEP.SYNCS 0x989680 ;  /* 0x009896800000895d */ /* 0x004fea0003900000 */
[----:B------:R-:W2:Y:S02]  /*8f90*/  @!P0 SYNCS.PHASECHK.TRANS64 P0, [R2+URZ+0x90], R3 ;  /* 0x00009003020085a7 */ /* 0x000ea400080010ff */
[----:B--2---:R-:W-:Y:S05]  /*8fa0*/  @!P0 BRA `(.L_x_32) ;  /* 0xfffffffc00f08947 */ /* 0x004fea000383ffff */
[----:B------:R-:W-:Y:S05]  /*8fb0*/  BRA `(.L_x_134) ;  /* 0xffffff8c00547947 */ /* 0x000fea000383ffff */
.L_x_36:
[----:B----4-:R-:W-:-:S07]  /*8fc0*/  MOV R0, UR5 ;  /* 0x0000000500007c02 */ /* 0x010fce0008000f00 */
.L_x_135:
[----:B-1----:R1:W2:Y:S02]  /*8fd0*/  SYNCS.PHASECHK.TRANS64.TRYWAIT P0, [R0+URZ], R2 ;  /* 0x00000002000075a7 */ /* 0x0022a400080011ff */
[----:B--2---:R-:W-:Y:S05]  /*8fe0*/  @!P0 NANOSLEEP.SYNCS 0x989680 ;  /* 0x009896800000895d */ /* 0x004fea0003900000 */
[----:B------:R-:W2:Y:S02]  /*8ff0*/  @!P0 SYNCS.PHASECHK.TRANS64 P0, [R0+URZ], R2 ;  /* 0x00000002000085a7 */ /* 0x000ea400080010ff */
[----:B--2---:R-:W-:Y:S05]  /*9000*/  @!P0 BRA `(.L_x_135) ;  /* 0xfffffffc00f08947 */ /* 0x004fea000383ffff */
[----:B------:R-:W-:Y:S05]  /*9010*/  BRA `(.L_x_136) ;  /* 0xffffff9000c47947 */ /* 0x000fea000383ffff */
.L_x_37:
[----:B----4-:R-:W-:-:S07]  /*9020*/  MOV R0, UR5 ;  /* 0x0000000500007c02 */ /* 0x010fce0008000f00 */
.L_x_137:
[----:B-1----:R1:W2:Y:S02]  /*9030*/  SYNCS.PHASECHK.TRANS64.TRYWAIT P0, [R0+URZ], R3 ;  /* 0x00000003000075a7 */ /* 0x0022a400080011ff */
[----:B--2---:R-:W-:Y:S05]  /*9040*/  @!P0 NANOSLEEP.SYNCS 0x989680 ;  /* 0x009896800000895d */ /* 0x004fea0003900000 */
[----:B------:R-:W2:Y:S02]  /*9050*/  @!P0 SYNCS.PHASECHK.TRANS64 P0, [R0+URZ], R3 ;  /* 0x00000003000085a7 */ /* 0x000ea400080010ff */
[----:B--2---:R-:W-:Y:S05]  /*9060*/  @!P0 BRA `(.L_x_137) ;  /* 0xfffffffc00f08947 */ /* 0x004fea000383ffff */
[----:B------:R-:W-:Y:S05]  /*9070*/  BRA `(.L_x_138) ;  /* 0xffffff9000d07947 */ /* 0x000fea000383ffff */
.L_x_38:
[----:B----4-:R-:W-:-:S07]  /*9080*/  MOV R0, UR5 ;  /* 0x0000000500007c02 */ /* 0x010fce0008000f00 */
.L_x_139:
[----:B-1----:R1:W2:Y:S02]  /*9090*/  SYNCS.PHASECHK.TRANS64.TRYWAIT P0, [R0+URZ], R3 ;  /* 0x00000003000075a7 */ /* 0x0022a400080011ff */
[----:B--2---:R-:W-:Y:S05]  /*90a0*/  @!P0 NANOSLEEP.SYNCS 0x989680 ;  /* 0x009896800000895d */ /* 0x004fea0003900000 */
[----:B------:R-:W2:Y:S02]  /*90b0*/  @!P0 SYNCS.PHASECHK.TRANS64 P0, [R0+URZ], R3 ;  /* 0x00000003000085a7 */ /* 0x000ea400080010ff */
[----:B--2---:R-:W-:Y:S05]  /*90c0*/  @!P0 BRA `(.L_x_139) ;  /* 0xfffffffc00f08947 */ /* 0x004fea000383ffff */
[----:B------:R-:W-:Y:S05]  /*90d0*/  BRA `(.L_x_140) ;  /* 0xffffff9000dc7947 */ /* 0x000fea000383ffff */
.L_x_41:
[----:B-1----:R1:W2:Y:S02]  /*90e0*/  SYNCS.PHASECHK.TRANS64.TRYWAIT P0, [R0+URZ+0xf0], R4 ;  /* 0x0000f004000075a7 */ /* 0x0022a400080011ff */
[----:B--2---:R-:W-:Y:S05]  /*90f0*/  @!P0 NANOSLEEP.SYNCS 0x989680 ;  /* 0x009896800000895d */ /* 0x004fea0003900000 */
[----:B------:R-:W2:Y:S02]  /*9100*/  @!P0 SYNCS.PHASECHK.TRANS64 P0, [R0+URZ+0xf0], R4 ;  /* 0x0000f004000085a7 */ /* 0x000ea400080010ff */
[----:B--2---:R-:W-:Y:S05]  /*9110*/  @!P0 BRA `(.L_x_41) ;  /* 0xfffffffc00f08947 */ /* 0x004fea000383ffff */
[----:B------:R-:W-:Y:S05]  /*9120*/  BRA `(.L_x_141) ;  /* 0xffffff9400387947 */ /* 0x000fea000383ffff */
.L_x_42:
[----:B------:R-:W-:-:S07]  /*9130*/  MOV R0, UR5 ;  /* 0x0000000500007c02 */ /* 0x000fce0008000f00 */
.L_x_142:
[----:B-1----:R1:W2:Y:S02]  /*9140*/  SYNCS.PHASECHK.TRANS64.TRYWAIT P0, [R0+URZ+0xa0], R5 ;  /* 0x0000a005000075a7 */ /* 0x0022a400080011ff */
[----:B--2---:R-:W-:Y:S05]  /*9150*/  @!P0 NANOSLEEP.SYNCS 0x989680 ;  /* 0x009896800000895d */ /* 0x004fea0003900000 */
[----:B------:R-:W2:Y:S02]  /*9160*/  @!P0 SYNCS.PHASECHK.TRANS64 P0, [R0+URZ+0xa0], R5 ;  /* 0x0000a005000085a7 */ /* 0x000ea400080010ff */
[----:B--2---:R-:W-:Y:S05]  /*9170*/  @!P0 BRA `(.L_x_142) ;  /* 0xfffffffc00f08947 */ /* 0x004fea000383ffff */
[----:B------:R-:W-:Y:S05]  /*9180*/  BRA `(.L_x_143) ;  /* 0xffffff9400487947 */ /* 0x000fea000383ffff */
.L_x_43:
[----:B-1----:R1:W2:Y:S02]  /*9190*/  SYNCS.PHASECHK.TRANS64.TRYWAIT P1, [R0+URZ+0x90], R4 ;  /* 0x00009004000075a7 */ /* 0x0022a400080211ff */
[----:B--2---:R-:W-:Y:S05]  /*91a0*/  @!P1 NANOSLEEP.SYNCS 0x989680 ;  /* 0x009896800000995d */ /* 0x004fea0003900000 */
[----:B------:R-:W2:Y:S02]  /*91b0*/  @!P1 SYNCS.PHASECHK.TRANS64 P1, [R0+URZ+0x90], R4 ;  /* 0x00009004000095a7 */ /* 0x000ea400080210ff */
[----:B--2---:R-:W-:Y:S05]  /*91c0*/  @!P1 BRA `(.L_x_43) ;  /* 0xfffffffc00f09947 */ /* 0x004fea000383ffff */
[----:B------:R-:W-:Y:S05]  /*91d0*/  BRA `(.L_x_144) ;  /* 0xffffff9400787947 */ /* 0x000fea000383ffff */
.L_x_46:
[----:B------:R-:W-:-:S07]  /*91e0*/  MOV R0, UR5 ;  /* 0x0000000500007c02 */ /* 0x000fce0008000f00 */
.L_x_145:
[----:B-1----:R1:W2:Y:S02]  /*91f0*/  SYNCS.PHASECHK.TRANS64.TRYWAIT P0, [R0+URZ+0xa0], R2 ;  /* 0x0000a002000075a7 */ /* 0x0022a400080011ff */
[----:B--2---:R-:W-:Y:S05]  /*9200*/  @!P0 NANOSLEEP.SYNCS 0x989680 ;  /* 0x009896800000895d */ /* 0x004fea0003900000 */
[----:B------:R-:W2:Y:S02]  /*9210*/  @!P0 SYNCS.PHASECHK.TRANS64 P0, [R0+URZ+0xa0], R2 ;  /* 0x0000a002000085a7 */ /* 0x000ea400080010ff */
[----:B--2---:R-:W-:Y:S05]  /*9220*/  @!P0 BRA `(.L_x_145) ;  /* 0xfffffffc00f08947 */ /* 0x004fea000383ffff */
[----:B------:R-:W-:Y:S05]  /*9230*/  BRA `(.L_x_45) ;  /* 0xffffff9400cc7947 */ /* 0x000fea000383ffff */
.L_x_53:
[----:B-1----:R1:W2:Y:S02]  /*9240*/  SYNCS.PHASECHK.TRANS64.TRYWAIT P1, [R0+URZ+0x90], R2 ;  /* 0x00009002000075a7 */ /* 0x0022a400080211ff */
[----:B--2---:R-:W-:Y:S05]  /*9250*/  @!P1 NANOSLEEP.SYNCS 0x989680 ;  /* 0x009896800000995d */ /* 0x004fea0003900000 */
[----:B------:R-:W2:Y:S02]  /*9260*/  @!P1 SYNCS.PHASECHK.TRANS64 P1, [R0+URZ+0x90], R2 ;  /* 0x00009002000095a7 */ /* 0x000ea400080210ff */
[----:B--2---:R-:W-:Y:S05]  /*9270*/  @!P1 BRA `(.L_x_53) ;  /* 0xfffffffc00f09947 */ /* 0x004fea000383ffff */
[----:B------:R-:W-:Y:S05]  /*9280*/  BRA `(.L_x_146) ;  /* 0xffffff9c003c7947 */ /* 0x000fea000383ffff */
.L_x_54:
[----:B------:R-:W-:-:S07]  /*9290*/  MOV R2, UR7 ;  /* 0x0000000700027c02 */ /* 0x000fce0008000f00 */
.L_x_147:
[----:B-1----:R1:W2:Y:S02]  /*92a0*/  SYNCS.PHASECHK.TRANS64.TRYWAIT P0, [R2+URZ+0xd0], R0 ;  /* 0x0000d000020075a7 */ /* 0x0022a400080011ff */
[----:B--2---:R-:W-:Y:S05]  /*92b0*/  @!P0 NANOSLEEP.SYNCS 0x989680 ;  /* 0x009896800000895d */ /* 0x004fea0003900000 */
[----:B------:R-:W2:Y:S02]  /*92c0*/  @!P0 SYNCS.PHASECHK.TRANS64 P0, [R2+URZ+0xd0], R0 ;  /* 0x0000d000020085a7 */ /* 0x000ea400080010ff */
[----:B--2---:R-:W-:Y:S05]  /*92d0*/  @!P0 BRA `(.L_x_147) ;  /* 0xfffffffc00f08947 */ /* 0x004fea000383ffff */
[----:B------:R-:W-:Y:S05]  /*92e0*/  BRA `(.L_x_148) ;  /* 0xffffff9c008c7947 */ /* 0x000fea000383ffff */
.L_x_57:
[----:B------:R-:W-:Y:S07]  /*92f0*/  MOV R0, UR6 ;  /* 0x0000000600007c02 */ /* 0x000fee0008000f00 */
.L_x_149:
[----:B-1----:R1:W2:Y:S02]  /*9300*/  SYNCS.PHASECHK.TRANS64.TRYWAIT P0, [R0+URZ], R2 ;  /* 0x00000002000075a7 */ /* 0x0022a400080011ff */
[----:B--2---:R-:W-:Y:S05]  /*9310*/  @!P0 NANOSLEEP.SYNCS 0x989680 ;  /* 0x009896800000895d */ /* 0x004fea0003900000 */
[----:B------:R-:W2:Y:S02]  /*9320*/  @!P0 SYNCS.PHASECHK.TRANS64 P0, [R0+URZ], R2 ;  /* 0x00000002000085a7 */ /* 0x000ea400080010ff */
[----:B--2---:R-:W-:Y:S05]  /*9330*/  @!P0 BRA `(.L_x_149) ;  /* 0xfffffffc00f08947 */ /* 0x004fea000383ffff */
[----:B------:R-:W-:Y:S05]  /*9340*/  BRA `(.L_x_56) ;  /* 0xffffff9c00a87947 */ /* 0x000fea000383ffff */
.L_x_60:
[----:B------:R-:W-:-:S07]  /*9350*/  MOV R0, UR6 ;  /* 0x0000000600007c02 */ /* 0x000fce0008000f00 */
.L_x_150:
[----:B--2---:R2:W4:Y:S02]  /*9360*/  SYNCS.PHASECHK.TRANS64.TRYWAIT P0, [R0+URZ], R2 ;  /* 0x00000002000075a7 */ /* 0x00452400080011ff */
[----:B----4-:R-:W-:Y:S05]  /*9370*/  @!P0 NANOSLEEP.SYNCS 0x989680 ;  /* 0x009896800000895d */ /* 0x010fea0003900000 */
[----:B------:R-:W4:Y:S02]  /*9380*/  @!P0 SYNCS.PHASECHK.TRANS64 P0, [R0+URZ], R2 ;  /* 0x00000002000085a7 */ /* 0x000f2400080010ff */
[----:B----4-:R-:W-:Y:S05]  /*9390*/  @!P0 BRA `(.L_x_150) ;  /* 0xfffffffc00f08947 */ /* 0x010fea000383ffff */
[----:B------:R-:W-:Y:S05]  /*93a0*/  BRA `(.L_x_151) ;  /* 0xffffffa000847947 */ /* 0x000fea000383ffff */
.L_x_61:
[----:B------:R-:W-:-:S07]  /*93b0*/  MOV R0, UR6 ;  /* 0x0000000600007c02 */ /* 0x000fce0008000f00 */
.L_x_152:
[----:B-1----:R1:W2:Y:S02]  /*93c0*/  SYNCS.PHASECHK.TRANS64.TRYWAIT P0, [R0+URZ], R3 ;  /* 0x00000003000075a7 */ /* 0x0022a400080011ff */
[----:B--2---:R-:W-:Y:S05]  /*93d0*/  @!P0 NANOSLEEP.SYNCS 0x989680 ;  /* 0x009896800000895d */ /* 0x004fea0003900000 */
[----:B------:R-:W2:Y:S02]  /*93e0*/  @!P0 SYNCS.PHASECHK.TRANS64 P0, [R0+URZ], R3 ;  /* 0x00000003000085a7 */ /* 0x000ea400080010ff */
[----:B--2---:R-:W-:Y:S05]  /*93f0*/  @!P0 BRA `(.L_x_152) ;  /* 0xfffffffc00f08947 */ /* 0x004fea000383ffff */
[----:B------:R-:W-:Y:S05]  /*9400*/  BRA `(.L_x_153) ;  /* 0xffffffa000907947 */ /* 0x000fea000383ffff */
.L_x_62:
[----:B------:R-:W-:-:S07]  /*9410*/  MOV R0, UR6 ;  /* 0x0000000600007c02 */ /* 0x000fce0008000f00 */
.L_x_154:
[----:B-1----:R1:W2:Y:S02]  /*9420*/  SYNCS.PHASECHK.TRANS64.TRYWAIT P0, [R0+URZ], R3 ;  /* 0x00000003000075a7 */ /* 0x0022a400080011ff */
[----:B--2---:R-:W-:Y:S05]  /*9430*/  @!P0 NANOSLEEP.SYNCS 0x989680 ;  /* 0x009896800000895d */ /* 0x004fea0003900000 */
[----:B------:R-:W2:Y:S02]  /*9440*/  @!P0 SYNCS.PHASECHK.TRANS64 P0, [R0+URZ], R3 ;  /* 0x00000003000085a7 */ /* 0x000ea400080010ff */
[----:B--2---:R-:W-:Y:S05]  /*9450*/  @!P0 BRA `(.L_x_154) ;  /* 0xfffffffc00f08947 */ /* 0x004fea000383ffff */
[----:B------:R-:W-:Y:S05]  /*9460*/  BRA `(.L_x_155) ;  /* 0xffffffa0009c7947 */ /* 0x000fea000383ffff */
.L_x_63:
[----:B-1----:R-:W-:-:S07]  /*9470*/  MOV R0, UR7 ;  /* 0x0000000700007c02 */ /* 0x002fce0008000f00 */
.L_x_156:
[----:B-1----:R1:W2:Y:S02]  /*9480*/  SYNCS.PHASECHK.TRANS64.TRYWAIT P0, [R0+URZ], R2 ;  /* 0x00000002000075a7 */ /* 0x0022a400080011ff */
[----:B--2---:R-:W-:Y:S05]  /*9490*/  @!P0 NANOSLEEP.SYNCS 0x989680 ;  /* 0x009896800000895d */ /* 0x004fea0003900000 */
[----:B------:R-:W2:Y:S02]  /*94a0*/  @!P0 SYNCS.PHASECHK.TRANS64 P0, [R0+URZ], R2 ;  /* 0x00000002000085a7 */ /* 0x000ea400080010ff */
[----:B--2---:R-:W-:Y:S05]  /*94b0*/  @!P0 BRA `(.L_x_156) ;  /* 0xfffffffc00f08947 */ /* 0x004fea000383ffff */
[----:B------:R-:W-:Y:S05]  /*94c0*/  BRA `(.L_x_157) ;  /* 0xffffffa000a87947 */ /* 0x000fea000383ffff */
.L_x_68:
[----:B--2---:R2:W3:Y:S02]  /*94d0*/  SYNCS.PHASECHK.TRANS64.TRYWAIT P0, [R0+URZ+0x90], R2 ;  /* 0x00009002000075a7 */ /* 0x0044e400080011ff */
[----:B---3--:R-:W-:Y:S05]  /*94e0*/  @!P0 NANOSLEEP.SYNCS 0x989680 ;  /* 0x009896800000895d */ /* 0x008fea0003900000 */
[----:B------:R-:W3:Y:S02]  /*94f0*/  @!P0 SYNCS.PHASECHK.TRANS64 P0, [R0+URZ+0x90], R2 ;  /* 0x00009002000085a7 */ /* 0x000ee400080010ff */
[----:B---3--:R-:W-:Y:S05]  /*9500*/  @!P0 BRA `(.L_x_68) ;  /* 0xfffffffc00f08947 */ /* 0x008fea000383ffff */
[----:B------:R-:W-:Y:S05]  /*9510*/  BRA `(.L_x_158) ;  /* 0xffffffa400b47947 */ /* 0x000fea000383ffff */
.L_x_71:
[----:B------:R-:W-:Y:S07]  /*9520*/  MOV R0, UR7 ;  /* 0x0000000700007c02 */ /* 0x000fee0008000f00 */
.L_x_159:
[----:B--2---:R2:W3:Y:S02]  /*9530*/  SYNCS.PHASECHK.TRANS64.TRYWAIT P0, [R0+URZ+0x88], R2 ;  /* 0x00008802000075a7 */ /* 0x0044e400080011ff */
[----:B---3--:R-:W-:Y:S05]  /*9540*/  @!P0 NANOSLEEP.SYNCS 0x989680 ;  /* 0x009896800000895d */ /* 0x008fea0003900000 */
[----:B------:R-:W3:Y:S02]  /*9550*/  @!P0 SYNCS.PHASECHK.TRANS64 P0, [R0+URZ+0x88], R2 ;  /* 0x00008802000085a7 */ /* 0x000ee400080010ff */
[----:B---3--:R-:W-:Y:S05]  /*9560*/  @!P0 BRA `(.L_x_159) ;  /* 0xfffffffc00f08947 */ /* 0x008fea000383ffff */
[----:B------:R-:W-:Y:S05]  /*9570*/  BRA `(.L_x_70) ;  /* 0xffffffa800947947 */ /* 0x000fea000383ffff */
.L_x_74:
[----:B------:R-:W-:Y:S07]  /*9580*/  MOV R0, UR7 ;  /* 0x0000000700007c02 */ /* 0x000fee0008000f00 */
.L_x_160:
[----:B-1----:R1:W2:Y:S02]  /*9590*/  SYNCS.PHASECHK.TRANS64.TRYWAIT P0, [R0+URZ+0x60], R14 ;  /* 0x0000600e000075a7 */ /* 0x0022a400080011ff */
[----:B--2---:R-:W-:Y:S05]  /*95a0*/  @!P0 NANOSLEEP.SYNCS 0x989680 ;  /* 0x009896800000895d */ /* 0x004fea0003900000 */
[----:B------:R-:W2:Y:S02]  /*95b0*/  @!P0 SYNCS.PHASECHK.TRANS64 P0, [R0+URZ+0x60], R14 ;  /* 0x0000600e000085a7 */ /* 0x000ea400080010ff */
[----:B--2---:R-:W-:Y:S05]  /*95c0*/  @!P0 BRA `(.L_x_160) ;  /* 0xfffffffc00f08947 */ /* 0x004fea000383ffff */
[----:B------:R-:W-:Y:S05]  /*95d0*/  BRA `(.L_x_161) ;  /* 0xffffffac000c7947 */ /* 0x000fea000383ffff */
.L_x_75:
[----:B------:R-:W-:Y:S07]  /*95e0*/  MOV R0, UR7 ;  /* 0x0000000700007c02 */ /* 0x000fee0008000f00 */
.L_x_162:
[----:B-1----:R1:W2:Y:S02]  /*95f0*/  SYNCS.PHASECHK.TRANS64.TRYWAIT P0, [R0+URZ+0x68], R14 ;  /* 0x0000680e000075a7 */ /* 0x0022a400080011ff */
[----:B--2---:R-:W-:Y:S05]  /*9600*/  @!P0 NANOSLEEP.SYNCS 0x989680 ;  /* 0x009896800000895d */ /* 0x004fea0003900000 */
[----:B------:R-:W2:Y:S02]  /*9610*/  @!P0 SYNCS.PHASECHK.TRANS64 P0, [R0+URZ+0x68], R14 ;  /* 0x0000680e000085a7 */ /* 0x000ea400080010ff */
[----:B--2---:R-:W-:Y:S05]  /*9620*/  @!P0 BRA `(.L_x_162) ;  /* 0xfffffffc00f08947 */ /* 0x004fea000383ffff */
[----:B------:R-:W-:Y:S05]  /*9630*/  BRA `(.L_x_163) ;  /* 0xffffffac00447947 */ /* 0x000fea000383ffff */
.L_x_76:
[----:B------:R-:W-:Y:S07]  /*9640*/  MOV R0, UR7 ;  /* 0x0000000700007c02 */ /* 0x000fee0008000f00 */
.L_x_164:
[----:B-1----:R1:W2:Y:S02]  /*9650*/  SYNCS.PHASECHK.TRANS64.TRYWAIT P0, [R0+URZ+0x70], R14 ;  /* 0x0000700e000075a7 */ /* 0x0022a400080011ff */
[----:B--2---:R-:W-:Y:S05]  /*9660*/  @!P0 NANOSLEEP.SYNCS 0x989680 ;  /* 0x009896800000895d */ /* 0x004fea0003900000 */
[----:B------:R-:W2:Y:S02]  /*9670*/  @!P0 SYNCS.PHASECHK.TRANS64 P0, [R0+URZ+0x70], R14 ;  /* 0x0000700e000085a7 */ /* 0x000ea400080010ff */
[----:B--2---:R-:W-:Y:S05]  /*9680*/  @!P0 BRA `(.L_x_164) ;  /* 0xfffffffc00f08947 */ /* 0x004fea000383ffff */
[----:B------:R-:W-:Y:S05]  /*9690*/  BRA `(.L_x_165) ;  /* 0xffffffac00887947 */ /* 0x000fea000383ffff */
.L_x_77:
[----:B------:R-:W-:Y:S07]  /*96a0*/  MOV R0, UR7 ;  /* 0x0000000700007c02 */ /* 0x000fee0008000f00 */
.L_x_166:
[----:B-1----:R1:W2:Y:S02]  /*96b0*/  SYNCS.PHASECHK.TRANS64.TRYWAIT P0, [R0+URZ+0x78], R14 ;  /* 0x0000780e000075a7 */ /* 0x0022a400080011ff */
[----:B--2---:R-:W-:Y:S05]  /*96c0*/  @!P0 NANOSLEEP.SYNCS 0x989680 ;  /* 0x009896800000895d */ /* 0x004fea0003900000 */
[----:B------:R-:W2:Y:S02]  /*96d0*/  @!P0 SYNCS.PHASECHK.TRANS64 P0, [R0+URZ+0x78], R14 ;  /* 0x0000780e000085a7 */ /* 0x000ea400080010ff */
[----:B--2---:R-:W-:Y:S05]  /*96e0*/  @!P0 BRA `(.L_x_166) ;  /* 0xfffffffc00f08947 */ /* 0x004fea000383ffff */
[----:B------:R-:W-:Y:S05]  /*96f0*/  BRA `(.L_x_167) ;  /* 0xffffffb0000c7947 */ /* 0x000fea000383ffff */
.L_x_79:
[----:B------:R-:W-:-:S07]  /*9700*/  MOV R0, UR7 ;  /* 0x0000000700007c02 */ /* 0x000fce0008000f00 */
.L_x_168:
[----:B-1----:R1:W3:Y:S02]  /*9710*/  SYNCS.PHASECHK.TRANS64.TRYWAIT P0, [R0+URZ+0x60], R2 ;  /* 0x00006002000075a7 */ /* 0x0022e400080011ff */
[----:B---3--:R-:W-:Y:S05]  /*9720*/  @!P0 NANOSLEEP.SYNCS 0x989680 ;  /* 0x009896800000895d */ /* 0x008fea0003900000 */
[----:B------:R-:W3:Y:S02]  /*9730*/  @!P0 SYNCS.PHASECHK.TRANS64 P0, [R0+URZ+0x60], R2 ;  /* 0x00006002000085a7 */ /* 0x000ee400080010ff */
[----:B---3--:R-:W-:Y:S05]  /*9740*/  @!P0 BRA `(.L_x_168) ;  /* 0xfffffffc00f08947 */ /* 0x008fea000383ffff */
[----:B------:R-:W-:Y:S05]  /*9750*/  BRA `(.L_x_169) ;  /* 0xffffffb0007c7947 */ /* 0x000fea000383ffff */
.L_x_80:
[----:B-1----:R-:W-:-:S07]  /*9760*/  MOV R0, UR7 ;  /* 0x0000000700007c02 */ /* 0x002fce0008000f00 */
.L_x_170:
[----:B-1----:R1:W3:Y:S02]  /*9770*/  SYNCS.PHASECHK.TRANS64.TRYWAIT P0, [R0+URZ+0x68], R2 ;  /* 0x00006802000075a7 */ /* 0x0022e400080011ff */
[----:B---3--:R-:W-:Y:S05]  /*9780*/  @!P0 NANOSLEEP.SYNCS 0x989680 ;  /* 0x009896800000895d */ /* 0x008fea0003900000 */
[----:B------:R-:W3:Y:S02]  /*9790*/  @!P0 SYNCS.PHASECHK.TRANS64 P0, [R0+URZ+0x68], R2 ;  /* 0x00006802000085a7 */ /* 0x000ee400080010ff */
[----:B---3--:R-:W-:Y:S05]  /*97a0*/  @!P0 BRA `(.L_x_170) ;  /* 0xfffffffc00f08947 */ /* 0x008fea000383ffff */
[----:B------:R-:W-:Y:S05]  /*97b0*/  BRA `(.L_x_171) ;  /* 0xffffffb0006c7947 */ /* 0x000fea000383ffff */
.L_x_81:
[----:B-1----:R-:W-:-:S07]  /*97c0*/  MOV R0, UR7 ;  /* 0x0000000700007c02 */ /* 0x002fce0008000f00 */
.L_x_172:
[----:B-1----:R1:W3:Y:S02]  /*97d0*/  SYNCS.PHASECHK.TRANS64.TRYWAIT P0, [R0+URZ+0x70], R2 ;  /* 0x00007002000075a7 */ /* 0x0022e400080011ff */
[----:B---3--:R-:W-:Y:S05]  /*97e0*/  @!P0 NANOSLEEP.SYNCS 0x989680 ;  /* 0x009896800000895d */ /* 0x008fea0003900000 */
[----:B------:R-:W3:Y:S02]  /*97f0*/  @!P0 SYNCS.PHASECHK.TRANS64 P0, [R0+URZ+0x70], R2 ;  /* 0x00007002000085a7 */ /* 0x000ee400080010ff */
[----:B---3--:R-:W-:Y:S05]  /*9800*/  @!P0 BRA `(.L_x_172) ;  /* 0xfffffffc00f08947 */ /* 0x008fea000383ffff */
[----:B------:R-:W-:Y:S05]  /*9810*/  BRA `(.L_x_173) ;  /* 0xffffffb0005c7947 */ /* 0x000fea000383ffff */
.L_x_83:
[----:B--2---:R2:W4:Y:S02]  /*9820*/  SYNCS.PHASECHK.TRANS64.TRYWAIT P0, [R0+URZ+0x90], R2 ;  /* 0x00009002000075a7 */ /* 0x00452400080011ff */
[----:B----4-:R-:W-:Y:S05]  /*9830*/  @!P0 NANOSLEEP.SYNCS 0x989680 ;  /* 0x009896800000895d */ /* 0x010fea0003900000 */
[----:B------:R-:W4:Y:S02]  /*9840*/  @!P0 SYNCS.PHASECHK.TRANS64 P0, [R0+URZ+0x90], R2 ;  /* 0x00009002000085a7 */ /* 0x000f2400080010ff */
[----:B----4-:R-:W-:Y:S05]  /*9850*/  @!P0 BRA `(.L_x_83) ;  /* 0xfffffffc00f08947 */ /* 0x010fea000383ffff */
[----:B------:R-:W-:Y:S05]  /*9860*/  BRA `(.L_x_174) ;  /* 0xffffffb400307947 */ /* 0x000fea000383ffff */
.L_x_94:
[----:B-1----:R-:W-:Y:S04]  /*9870*/  MOV R0, UR48 ;  /* 0x0000003000007c02 */ /* 0x002fe80008000f00 */
[----:B------:R1:W3:Y:S03]  /*9880*/  SYNCS.PHASECHK.TRANS64.TRYWAIT P1, [R0+URZ+0x40], R3 ;  /* 0x00004003000075a7 */ /* 0x0002e600080211ff */
[----:B---3--:R-:W-:Y:S05]  /*9890*/  @!P1 NANOSLEEP.SYNCS 0x989680 ;  /* 0x009896800000995d */ /* 0x008fea0003900000 */
[----:B------:R-:W3:Y:S02]  /*98a0*/  @!P1 SYNCS.PHASECHK.TRANS64 P1, [R0+URZ+0x40], R3 ;  /* 0x00004003000095a7 */ /* 0x000ee400080210ff */
[----:B---3--:R-:W-:Y:S05]  /*98b0*/  @!P1 BRA `(.L_x_94) ;  /* 0xfffffffc00ec9947 */ /* 0x008fea000383ffff */
[----:B------:R-:W-:Y:S05]  /*98c0*/  BRA `(.L_x_93) ;  /* 0xffffffc000687947 */ /* 0x000fea000383ffff */
.L_x_96:
[----:B-1----:R1:W2:Y:S02]  /*98d0*/  SYNCS.PHASECHK.TRANS64.TRYWAIT P0, [R64+URZ+0xb0], R2 ;  /* 0x0000b002400075a7 */ /* 0x0022a400080011ff */
[----:B--2---:R-:W-:Y:S05]  /*98e0*/  @!P0 NANOSLEEP.SYNCS 0x989680 ;  /* 0x009896800000895d */ /* 0x004fea0003900000 */
[----:B------:R-:W2:Y:S02]  /*98f0*/  @!P0 SYNCS.PHASECHK.TRANS64 P0, [R64+URZ+0xb0], R2 ;  /* 0x0000b002400085a7 */ /* 0x000ea400080010ff */
[----:B--2---:R-:W-:Y:S05]  /*9900*/  @!P0 BRA `(.L_x_96) ;  /* 0xfffffffc00f08947 */ /* 0x004fea000383ffff */
[----:B------:R-:W-:Y:S05]  /*9910*/  BRA `(.L_x_95) ;  /* 0xffffffc000947947 */ /* 0x000fea000383ffff */
.L_x_105:
[----:B--2---:R2:W3:Y:S02]  /*9920*/  SYNCS.PHASECHK.TRANS64.TRYWAIT P0, [R2+URZ+0x40], R0 ;  /* 0x00004000020075a7 */ /* 0x0044e400080011ff */
[----:B---3--:R-:W-:Y:S05]  /*9930*/  @!P0 NANOSLEEP.SYNCS 0x989680 ;  /* 0x009896800000895d */ /* 0x008fea0003900000 */
[----:B------:R-:W3:Y:S02]  /*9940*/  @!P0 SYNCS.PHASECHK.TRANS64 P0, [R2+URZ+0x40], R0 ;  /* 0x00004000020085a7 */ /* 0x000ee400080010ff */
[----:B---3--:R-:W-:Y:S05]  /*9950*/  @!P0 BRA `(.L_x_105) ;  /* 0xfffffffc00f08947 */ /* 0x008fea000383ffff */
[----:B------:R-:W-:Y:S05]  /*9960*/  BRA `(.L_x_104) ;  /* 0xffffffcc00787947 */ /* 0x000fea000383ffff */
.L_x_113:
[----:B--2---:R2:W3:Y:S02]  /*9970*/  SYNCS.PHASECHK.TRANS64.TRYWAIT P0, [R0+URZ+0x40], R5 ;  /* 0x00004005000075a7 */ /* 0x0044e400080011ff */
[----:B---3--:R-:W-:Y:S05]  /*9980*/  @!P0 NANOSLEEP.SYNCS 0x989680 ;  /* 0x009896800000895d */ /* 0x008fea0003900000 */
[----:B------:R-:W3:Y:S02]  /*9990*/  @!P0 SYNCS.PHASECHK.TRANS64 P0, [R0+URZ+0x40], R5 ;  /* 0x00004005000085a7 */ /* 0x000ee400080010ff */
[----:B---3--:R-:W-:Y:S05]  /*99a0*/  @!P0 BRA `(.L_x_113) ;  /* 0xfffffffc00f08947 */ /* 0x008fea000383ffff */
[----:B------:R-:W-:Y:S05]  /*99b0*/  BRA `(.L_x_112) ;  /* 0xffffffd8007c7947 */ /* 0x000fea000383ffff */
.L_x_121:
[----:B--2---:R2:W3:Y:S02]  /*99c0*/  SYNCS.PHASECHK.TRANS64.TRYWAIT P0, [R2+URZ+0x40], R0 ;  /* 0x00004000020075a7 */ /* 0x0044e400080011ff */
[----:B---3--:R-:W-:Y:S05]  /*99d0*/  @!P0 NANOSLEEP.SYNCS 0x989680 ;  /* 0x009896800000895d */ /* 0x008fea0003900000 */
[----:B------:R-:W3:Y:S02]  /*99e0*/  @!P0 SYNCS.PHASECHK.TRANS64 P0, [R2+URZ+0x40], R0 ;  /* 0x00004000020085a7 */ /* 0x000ee400080010ff */
[----:B---3--:R-:W-:Y:S05]  /*99f0*/  @!P0 BRA `(.L_x_121) ;  /* 0xfffffffc00f08947 */ /* 0x008fea000383ffff */
[----:B------:R-:W-:Y:S05]  /*9a00*/  BRA `(.L_x_120) ;  /* 0xffffffe400807947 */ /* 0x000fea000383ffff */
        .weak           $__internal_0_$__cuda_sm10x_tcgen05_guardrail_trap_col_being_dealloced_not_returned_by_alloc
        .type           $__internal_0_$__cuda_sm10x_tcgen05_guardrail_trap_col_being_dealloced_not_returned_by_alloc,@function
        .size           $__internal_0_$__cuda_sm10x_tcgen05_guardrail_trap_col_being_dealloced_not_returned_by_alloc,($__internal_1_$__cuda_sm10x_tcgen05_guardrail_trap_phase_invalid_during_alloc - $__internal_0_$__cuda_sm10x_tcgen05_guardrail_trap_col_being_dealloced_not_returned_by_alloc)
$__internal_0_$__cuda_sm10x_tcgen05_guardrail_trap_col_being_dealloced_not_returned_by_alloc:
[----:B------:R-:W-:Y:S05]  /*9a10*/  BPT.TRAP 0x1 ;  /* 0x000000040000795c */ /* 0x000fea0000300000 */
[----:B------:R-:W-:-:S04]  /*9a20*/  HFMA2 R3, -RZ, RZ, 0, 0 ;  /* 0x00000000ff037431 */ /* 0x000fc800000001ff */
[----:B------:R-:W-:Y:S05]  /*9a30*/  RET.REL.NODEC R2 `(_ZN7cutlass13device_kernelINS_4gemm6kernel13GemmUniversalIN4cute5tupleIJiiiiEEENS1_10collective13CollectiveMmaINS1_35MainloopSm100TmaUmmaWarpSpecializedILi4ELi2ELi4ENS5_IJNS4_1CILi1EEESB_SB_EEEEENS5_IJNSA_ILi64EEENSA_ILi256EEESE_EEENS_6half_tENS5_IJlSB_lEEESH_SI_NS4_8TiledMMAINS4_8MMA_AtomIJNS4_20SM100_MMA_F16BF16_SSISH_SH_fLi64ELi256ELNS4_4UMMA5MajorE0ELSN_0ELNSM_7ScaleInE0ELSO_0EEEEEENS4_6LayoutISC_NS5_IJNSA_ILi0EEESS_SS_EEEEENS5_IJNS4_10UnderscoreESV_SV_EEEEENS4_13SM90_TMA_LOADENS4_14ComposedLayoutINS4_7SwizzleILi3ELi4ELi3EEENS4_18smem_ptr_flag_bitsILi16EEENSR_INS5_IJNSA_ILi8EEESE_EEENS5_IJSE_SB_EEEEEEEvNS4_8identityESY_S18_vS19_EENS_8epilogue10collective18CollectiveEpilogueINS1B_23Sm100TmaWarpSpecializedILi4ELi2ELi32ELb1ELb0EEEJSG_NS5_IJNSR_ISE_SB_EES1G_EEESH_SI_SH_SI_NS1B_6fusion15FusionCallbacksIS1F_NS1I_17LinearCombinationISH_fSH_fLNS_15FloatRoundStyleE2EEESG_S1H_JEEENS4_5SM1004TMEM4LOAD26SM100_TMEM_LOAD_16dp256b8xESY_S18_NS4_17SM75_U32x4_LDSM_NENS4_14SM90_TMA_STOREES18_NS4_17SM90_U32x4_STSM_NENS4_39AutoVectorizingCopyWithAssumedAlignmentILi128EEEEEEvvEEEEvNT_6ParamsE) ;  /* 0xffffff6402707950 */ /* 0x000fea0003c3ffff */
        .weak           $__internal_1_$__cuda_sm10x_tcgen05_guardrail_trap_phase_invalid_during_alloc
        .type           $__internal_1_$__cuda_sm10x_tcgen05_guardrail_trap_phase_invalid_during_alloc,@function
        .size           $__internal_1_$__cuda_sm10x_tcgen05_guardrail_trap_phase_invalid_during_alloc,($__internal_2_$__cuda_sm10x_tcgen05_guardrail_trap_unallocated_columns_being_dealloced - $__internal_1_$__cuda_sm10x_tcgen05_guardrail_trap_phase_invalid_during_alloc)
$__internal_1_$__cuda_sm10x_tcgen05_guardrail_trap_phase_invalid_during_alloc:
[----:B------:R-:W-:Y:S05]  /*9a40*/  BPT.TRAP 0x1 ;  /* 0x000000040000795c */ /* 0x000fea0000300000 */
[----:B------:R-:W-:-:S04]  /*9a50*/  MOV R3, 0x0 ;  /* 0x0000000000037802 */ /* 0x000fc80000000f00 */
[----:B------:R-:W-:Y:S05]  /*9a60*/  RET.REL.NODEC R2 `(_ZN7cutlass13device_kernelINS_4gemm6kernel13GemmUniversalIN4cute5tupleIJiiiiEEENS1_10collective13CollectiveMmaINS1_35MainloopSm100TmaUmmaWarpSpecializedILi4ELi2ELi4ENS5_IJNS4_1CILi1EEESB_SB_EEEEENS5_IJNSA_ILi64EEENSA_ILi256EEESE_EEENS_6half_tENS5_IJlSB_lEEESH_SI_NS4_8TiledMMAINS4_8MMA_AtomIJNS4_20SM100_MMA_F16BF16_SSISH_SH_fLi64ELi256ELNS4_4UMMA5MajorE0ELSN_0ELNSM_7ScaleInE0ELSO_0EEEEEENS4_6LayoutISC_NS5_IJNSA_ILi0EEESS_SS_EEEEENS5_IJNS4_10UnderscoreESV_SV_EEEEENS4_13SM90_TMA_LOADENS4_14ComposedLayoutINS4_7SwizzleILi3ELi4ELi3EEENS4_18smem_ptr_flag_bitsILi16EEENSR_INS5_IJNSA_ILi8EEESE_EEENS5_IJSE_SB_EEEEEEEvNS4_8identityESY_S18_vS19_EENS_8epilogue10collective18CollectiveEpilogueINS1B_23Sm100TmaWarpSpecializedILi4ELi2ELi32ELb1ELb0EEEJSG_NS5_IJNSR_ISE_SB_EES1G_EEESH_SI_SH_SI_NS1B_6fusion15FusionCallbacksIS1F_NS1I_17LinearCombinationISH_fSH_fLNS_15FloatRoundStyleE2EEESG_S1H_JEEENS4_5SM1004TMEM4LOAD26SM100_TMEM_LOAD_16dp256b8xESY_S18_NS4_17SM75_U32x4_LDSM_NENS4_14SM90_TMA_STOREES18_NS4_17SM90_U32x4_STSM_NENS4_39AutoVectorizingCopyWithAssumedAlignmentILi128EEEEEEvvEEEEvNT_6ParamsE) ;  /* 0xffffff6402647950 */ /* 0x000fea0003c3ffff */
        .weak           $__internal_2_$__cuda_sm10x_tcgen05_guardrail_trap_unallocated_columns_being_dealloced
        .type           $__internal_2_$__cuda_sm10x_tcgen05_guardrail_trap_unallocated_columns_being_dealloced,@function
        .size           $__internal_2_$__cuda_sm10x_tcgen05_guardrail_trap_unallocated_columns_being_dealloced,(.L_x_176 - $__internal_2_$__cuda_sm10x_tcgen05_guardrail_trap_unallocated_columns_being_dealloced)
$__internal_2_$__cuda_sm10x_tcgen05_guardrail_trap_unallocated_columns_being_dealloced:
[----:B------:R-:W-:Y:S05]  /*9a70*/  BPT.TRAP 0x1 ;  /* 0x000000040000795c */ /* 0x000fea0000300000 */
[----:B------:R-:W-:-:S04]  /*9a80*/  HFMA2 R3, -RZ, RZ, 0, 0 ;  /* 0x00000000ff037431 */ /* 0x000fc800000001ff */
[----:B------:R-:W-:Y:S05]  /*9a90*/  RET.REL.NODEC R2 `(_ZN7cutlass13device_kernelINS_4gemm6kernel13GemmUniversalIN4cute5tupleIJiiiiEEENS1_10collective13CollectiveMmaINS1_35MainloopSm100TmaUmmaWarpSpecializedILi4ELi2ELi4ENS5_IJNS4_1CILi1EEESB_SB_EEEEENS5_IJNSA_ILi64EEENSA_ILi256EEESE_EEENS_6half_tENS5_IJlSB_lEEESH_SI_NS4_8TiledMMAINS4_8MMA_AtomIJNS4_20SM100_MMA_F16BF16_SSISH_SH_fLi64ELi256ELNS4_4UMMA5MajorE0ELSN_0ELNSM_7ScaleInE0ELSO_0EEEEEENS4_6LayoutISC_NS5_IJNSA_ILi0EEESS_SS_EEEEENS5_IJNS4_10UnderscoreESV_SV_EEEEENS4_13SM90_TMA_LOADENS4_14ComposedLayoutINS4_7SwizzleILi3ELi4ELi3EEENS4_18smem_ptr_flag_bitsILi16EEENSR_INS5_IJNSA_ILi8EEESE_EEENS5_IJSE_SB_EEEEEEEvNS4_8identityESY_S18_vS19_EENS_8epilogue10collective18CollectiveEpilogueINS1B_23Sm100TmaWarpSpecializedILi4ELi2ELi32ELb1ELb0EEEJSG_NS5_IJNSR_ISE_SB_EES1G_EEESH_SI_SH_SI_NS1B_6fusion15FusionCallbacksIS1F_NS1I_17LinearCombinationISH_fSH_fLNS_15FloatRoundStyleE2EEESG_S1H_JEEENS4_5SM1004TMEM4LOAD26SM100_TMEM_LOAD_16dp256b8xESY_S18_NS4_17SM75_U32x4_LDSM_NENS4_14SM90_TMA_STOREES18_NS4_17SM90_U32x4_STSM_NENS4_39AutoVectorizingCopyWithAssumedAlignmentILi128EEEEEEvvEEEEvNT_6ParamsE) ;  /* 0xffffff6402587950 */ /* 0x000fea0003c3ffff */
.L_x_175:
[----:B------:R-:W-:-:S00]  /*9aa0*/  BRA `(.L_x_175) ;  /* 0xfffffffc00fc7947 */ /* 0x000fc0000383ffff */
[----:B------:R-:W-:-:S00]  /*9ab0*/  NOP ;  /* 0x0000000000007918 */ /* 0x000fc00000000000 */
        /* <DEDUP_REMOVED lines=12> */
.L_x_176:


//--------------------- .nv.global.init           --------------------------
	.section	.nv.global.init,"aw",@progbits
.nv.global.init:
	.type		$str$27,@object
	.size		$str$27,($str$28 - $str$27)
$str$27:
        /*0000*/ 	.byte	0x28, 0x61, 0x64, 0x64, 0x72, 0x65, 0x73, 0x73, 0x20, 0x26, 0x20, 0x6d, 0x61, 0x73, 0x6b, 0x29
        /*0010*/ 	.byte	0x20, 0x3d, 0x3d, 0x20, 0x30, 0x00
	.type		$str$28,@object
	.size		$str$28,($str$26 - $str$28)
$str$28:
        /*0016*/ 	.byte	0x2f, 0x74, 0x6d, 0x70, 0x2f, 0x63, 0x75, 0x74, 0x6c, 0x61, 0x73, 0x73, 0x5f, 0x73, 0x77, 0x65
        /*0026*/ 	.byte	0x65, 0x70, 0x5f, 0x73, 0x72, 0x63, 0x2f, 0x69, 0x6e, 0x63, 0x6c, 0x75, 0x64, 0x65, 0x2f, 0x63
        /*0036*/ 	.byte	0x75, 0x74, 0x65, 0x2f, 0x70, 0x6f, 0x69, 0x6e, 0x74, 0x65, 0x72, 0x5f, 0x66, 0x6c, 0x61, 0x67
        /*0046*/ 	.byte	0x67, 0x65, 0x64, 0x2e, 0x68, 0x70, 0x70, 0x00
	.type		$str$26,@object
	.size		$str$26,($str$25 - $str$26)
$str$26:
        /*004e*/ 	.byte	0x2f, 0x74, 0x6d, 0x70, 0x2f, 0x63, 0x75, 0x74, 0x6c, 0x61, 0x73, 0x73, 0x5f, 0x73, 0x77, 0x65
        /*005e*/ 	.byte	0x65, 0x70, 0x5f, 0x73, 0x72, 0x63, 0x2f, 0x69, 0x6e, 0x63, 0x6c, 0x75, 0x64, 0x65, 0x2f, 0x63
        /*006e*/ 	.byte	0x75, 0x74, 0x65, 0x2f, 0x61, 0x74, 0x6f, 0x6d, 0x2f, 0x63, 0x6f, 0x70, 0x79, 0x5f, 0x74, 0x72
        /*007e*/ 	.byte	0x61, 0x69, 0x74, 0x73, 0x5f, 0x73, 0x6d, 0x31, 0x30, 0x30, 0x2e, 0x68, 0x70, 0x70, 0x00
	.type		$str$25,@object
	.size		$str$25,(__unnamed_1 - $str$25)
$str$25:
        /*008d*/ 	.byte	0x28, 0x28, 0x75, 0x69, 0x6e, 0x74, 0x33, 0x32, 0x5f, 0x74, 0x28, 0x74, 0x68, 0x72, 0x65, 0x61
        /*009d*/ 	.byte	0x64, 0x49, 0x64, 0x78, 0x2e, 0x78, 0x29, 0x20, 0x2f, 0x20, 0x33, 0x32, 0x29, 0x20, 0x25, 0x20
        /*00ad*/ 	.byte	0x34, 0x29, 0x20, 0x3d, 0x3d, 0x20, 0x28, 0x28, 0x28, 0x74, 0x6d, 0x65, 0x6d, 0x5f, 0x61, 0x64
        /*00bd*/ 	.byte	0x64, 0x72, 0x20, 0x3e, 0x3e, 0x20, 0x31, 0x36, 0x29, 0x20, 0x2f, 0x20, 0x33, 0x32, 0x29, 0x20
        /*00cd*/ 	.byte	0x25, 0x20, 0x34, 0x29, 0x00
	.type		__unnamed_1,@object
	.size		__unnamed_1,(__unnamed_2 - __unnamed_1)
__unnamed_1:
        /*00d2*/ 	.byte	0x61, 0x75, 0x74, 0x6f, 0x20, 0x63, 0x75, 0x74, 0x65, 0x3a, 0x3a, 0x61, 0x73, 0x5f, 0x70, 0x6f
        /* <DEDUP_REMOVED lines=24> */
        /*0262*/ 	.byte	0x3e, 0x3e, 0x3e, 0x5d, 0x00
	.type		__unnamed_2,@object
	.size		__unnamed_2,(.L_2 - __unnamed_2)
__unnamed_2:
        /* <DEDUP_REMOVED lines=46> */
        /*0547*/ 	.byte	0x75, 0x74, 0x65, 0x3a, 0x3a, 0x43, 0x3c, 0x30, 0x3e, 0x3e, 0x3e, 0x3e, 0x5d, 0x00
.L_2:


//--------------------- .nv.shared._ZN7cutlass13device_kernelINS_4gemm6kernel13GemmUniversalIN4cute5tupleIJiiiiEEENS1_10collective13CollectiveMmaINS1_35MainloopSm100TmaUmmaWarpSpecializedILi4ELi2ELi4ENS5_IJNS4_1CILi1EEESB_SB_EEEEENS5_IJNSA_ILi64EEENSA_ILi256EEESE_EEENS_6half_tENS5_IJlSB_lEEESH_SI_NS4_8TiledMMAINS4_8MMA_AtomIJNS4_20SM100_MMA_F16BF16_SSISH_SH_fLi64ELi256ELNS4_4UMMA5MajorE0ELSN_0ELNSM_7ScaleInE0ELSO_0EEEEEENS4_6LayoutISC_NS5_IJNSA_ILi0EEESS_SS_EEEEENS5_IJNS4_10UnderscoreESV_SV_EEEEENS4_13SM90_TMA_LOADENS4_14ComposedLayoutINS4_7SwizzleILi3ELi4ELi3EEENS4_18smem_ptr_flag_bitsILi16EEENSR_INS5_IJNSA_ILi8EEESE_EEENS5_IJSE_SB_EEEEEEEvNS4_8identityESY_S18_vS19_EENS_8epilogue10collective18CollectiveEpilogueINS1B_23Sm100TmaWarpSpecializedILi4ELi2ELi32ELb1ELb0EEEJSG_NS5_IJNSR_ISE_SB_EES1G_EEESH_SI_SH_SI_NS1B_6fusion15FusionCallbacksIS1F_NS1I_17LinearCombinationISH_fSH_fLNS_15FloatRoundStyleE2EEESG_S1H_JEEENS4_5SM1004TMEM4LOAD26SM100_TMEM_LOAD_16dp256b8xESY_S18_NS4_17SM75_U32x4_LDSM_NENS4_14SM90_TMA_STOREES18_NS4_17SM90_U32x4_STSM_NENS4_39AutoVectorizingCopyWithAssumedAlignmentILi128EEEEEEvvEEEEvNT_6ParamsE --------------------------
	.section	.nv.shared._ZN7cutlass13device_kernelINS_4gemm6kernel13GemmUniversalIN4cute5tupleIJiiiiEEENS1_10collective13CollectiveMmaINS1_35MainloopSm100TmaUmmaWarpSpecializedILi4ELi2ELi4ENS5_IJNS4_1CILi1EEESB_SB_EEEEENS5_IJNSA_ILi64EEENSA_ILi256EEESE_EEENS_6half_tENS5_IJlSB_lEEESH_SI_NS4_8TiledMMAINS4_8MMA_AtomIJNS4_20SM100_MMA_F16BF16_SSISH_SH_fLi64ELi256ELNS4_4UMMA5MajorE0ELSN_0ELNSM_7ScaleInE0ELSO_0EEEEEENS4_6LayoutISC_NS5_IJNSA_ILi0EEESS_SS_EEEEENS5_IJNS4_10UnderscoreESV_SV_EEEEENS4_13SM90_TMA_LOADENS4_14ComposedLayoutINS4_7SwizzleILi3ELi4ELi3EEENS4_18smem_ptr_flag_bitsILi16EEENSR_INS5_IJNSA_ILi8EEESE_EEENS5_IJSE_SB_EEEEEEEvNS4_8identityESY_S18_vS19_EENS_8epilogue10collective18CollectiveEpilogueINS1B_23Sm100TmaWarpSpecializedILi4ELi2ELi32ELb1ELb0EEEJSG_NS5_IJNSR_ISE_SB_EES1G_EEESH_SI_SH_SI_NS1B_6fusion15FusionCallbacksIS1F_NS1I_17LinearCombinationISH_fSH_fLNS_15FloatRoundStyleE2EEESG_S1H_JEEENS4_5SM1004TMEM4LOAD26SM100_TMEM_LOAD_16dp256b8xESY_S18_NS4_17SM75_U32x4_LDSM_NENS4_14SM90_TMA_STOREES18_NS4_17SM90_U32x4_STSM_NENS4_39AutoVectorizingCopyWithAssumedAlignmentILi128EEEEEEvvEEEEvNT_6ParamsE,"aw",@nobits
	.sectionflags	@""
	.align	16
	.zero		1024


//--------------------- .nv.shared.reserved.0     --------------------------
	.section	.nv.shared.reserved.0,"aw",@nobits
	.weak		__nv_reservedSMEM_offset_0_alias
	.size		__nv_reservedSMEM_offset_0_alias, 0, 64
	.other		__nv_reservedSMEM_offset_0_alias,@"STO_CUDA_RESERVED_SHARED STV_DEFAULT"
__nv_reservedSMEM_offset_0_alias:
	.zero		0
.nv.shared.reserved.0:
	.zero		64
	.weak		__nv_reservedSMEM_tcgen05_partition
	.type		__nv_reservedSMEM_tcgen05_partition,@object
	.size		__nv_reservedSMEM_tcgen05_partition,(.L_0 - __nv_reservedSMEM_tcgen05_partition)
__nv_reservedSMEM_tcgen05_partition:
	.zero		32
.L_0:


//--------------------- .nv.global                --------------------------
	.section	.nv.global,"aw",@nobits
.nv.global:
	.type		_ZN39_INTERNAL_8f568a1f_4_k_cu_f4a9ee9d_61274cute1_E,@object
	.size		_ZN39_INTERNAL_8f568a1f_4_k_cu_f4a9ee9d_61274cute1_E,(_ZN39_INTERNAL_8f568a1f_4_k_cu_f4a9ee9d_61274cuda3std3__45__cpo6cbeginE - _ZN39_INTERNAL_8f568a1f_4_k_cu_f4a9ee9d_61274cute1_E)
_ZN39_INTERNAL_8f568a1f_4_k_cu_f4a9ee9d_61274cute1_E:
	.zero		1
	.type		_ZN39_INTERNAL_8f568a1f_4_k_cu_f4a9ee9d_61274cuda3std3__45__cpo6cbeginE,@object
	.size		_ZN39_INTERNAL_8f568a1f_4_k_cu_f4a9ee9d_61274cuda3std3__45__cpo6cbeginE,(_ZN39_INTERNAL_8f568a1f_4_k_cu_f4a9ee9d_61274cuda3std3__48in_placeE - _ZN39_INTERNAL_8f568a1f_4_k_cu_f4a9ee9d_61274cuda3std3__45__cpo6cbeginE)
_ZN39_INTERNAL_8f568a1f_4_k_cu_f4a9ee9d_61274cuda3std3__45__cpo6cbeginE:
	.zero		1
	.type		_ZN39_INTERNAL_8f568a1f_4_k_cu_f4a9ee9d_61274cuda3std3__48in_placeE,@object
	.size		_ZN39_INTERNAL_8f568a1f_4_k_cu_f4a9ee9d_61274cuda3std3__48in_placeE,(_ZN39_INTERNAL_8f568a1f_4_k_cu_f4a9ee9d_61274cuda3std6ranges3__45__cpo9iter_moveE - _ZN39_INTERNAL_8f568a1f_4_k_cu_f4a9ee9d_61274cuda3std3__48in_placeE)
_ZN39_INTERNAL_8f568a1f_4_k_cu_f4a9ee9d_61274cuda3std3__48in_placeE:
	.zero		1
	.type		_ZN39_INTERNAL_8f568a1f_4_k_cu_f4a9ee9d_61274cuda3std6ranges3__45__cpo9iter_moveE,@object
	.size		_ZN39_INTERNAL_8f568a1f_4_k_cu_f4a9ee9d_61274cuda3std6ranges3__45__cpo9iter_moveE,(_ZN39_INTERNAL_8f568a1f_4_k_cu_f4a9ee9d_61274cuda3std3__45__cpo5beginE - _ZN39_INTERNAL_8f568a1f_4_k_cu_f4a9ee9d_61274cuda3std6ranges3__45__cpo9iter_moveE)
_ZN39_INTERNAL_8f568a1f_4_k_cu_f4a9ee9d_61274cuda3std6ranges3__45__cpo9iter_moveE:
	.zero		1
	.type		_ZN39_INTERNAL_8f568a1f_4_k_cu_f4a9ee9d_61274cuda3std3__45__cpo5beginE,@object
	.size		_ZN39_INTERNAL_8f568a1f_4_k_cu_f4a9ee9d_61274cuda3std3__45__cpo5beginE,(_ZN39_INTERNAL_8f568a1f_4_k_cu_f4a9ee9d_61274cuda3std3__441_GLOBAL__N__8f568a1f_4_k_cu_f4a9ee9d_61276ignoreE - _ZN39_INTERNAL_8f568a1f_4_k_cu_f4a9ee9d_61274cuda3std3__45__cpo5beginE)
_ZN39_INTERNAL_8f568a1f_4_k_cu_f4a9ee9d_61274cuda3std3__45__cpo5beginE:
	.zero		1
	.type		_ZN39_INTERNAL_8f568a1f_4_k_cu_f4a9ee9d_61274cuda3std3__441_GLOBAL__N__8f568a1f_4_k_cu_f4a9ee9d_61276ignoreE,@object
	.size		_ZN39_INTERNAL_8f568a1f_4_k_cu_f4a9ee9d_61274cuda3std3__441_GLOBAL__N__8f568a1f_4_k_cu_f4a9ee9d_61276ignoreE,(_ZN39_INTERNAL_8f568a1f_4_k_cu_f4a9ee9d_61274cute7productE - _ZN39_INTERNAL_8f568a1f_4_k_cu_f4a9ee9d_61274cuda3std3__441_GLOBAL__N__8f568a1f_4_k_cu_f4a9ee9d_61276ignoreE)
_ZN39_INTERNAL_8f568a1f_4_k_cu_f4a9ee9d_61274cuda3std3__441_GLOBAL__N__8f568a1f_4_k_cu_f4a9ee9d_61276ignoreE:
	.zero		1
	.type		_ZN39_INTERNAL_8f568a1f_4_k_cu_f4a9ee9d_61274cute7productE,@object
	.size		_ZN39_INTERNAL_8f568a1f_4_k_cu_f4a9ee9d_61274cute7productE,(_ZN39_INTERNAL_8f568a1f_4_k_cu_f4a9ee9d_61274cuda3std3__45__cpo3endE - _ZN39_INTERNAL_8f568a1f_4_k_cu_f4a9ee9d_61274cute7productE)
_ZN39_INTERNAL_8f568a1f_4_k_cu_f4a9ee9d_61274cute7productE:
	.zero		1
	.type		_ZN39_INTERNAL_8f568a1f_4_k_cu_f4a9ee9d_61274cuda3std3__45__cpo3endE,@object
	.size		_ZN39_INTERNAL_8f568a1f_4_k_cu_f4a9ee9d_61274cuda3std3__45__cpo3endE,(_ZN39_INTERNAL_8f568a1f_4_k_cu_f4a9ee9d_61274cuda3std3__419piecewise_constructE - _ZN39_INTERNAL_8f568a1f_4_k_cu_f4a9ee9d_61274cuda3std3__45__cpo3endE)
_ZN39_INTERNAL_8f568a1f_4_k_cu_f4a9ee9d_61274cuda3std3__45__cpo3endE:
	.zero		1
	.type		_ZN39_INTERNAL_8f568a1f_4_k_cu_f4a9ee9d_61274cuda3std3__419piecewise_constructE,@object
	.size		_ZN39_INTERNAL_8f568a1f_4_k_cu_f4a9ee9d_61274cuda3std3__419piecewise_constructE,(_ZN39_INTERNAL_8f568a1f_4_k_cu_f4a9ee9d_61274cuda3std3__45__cpo4cendE - _ZN39_INTERNAL_8f568a1f_4_k_cu_f4a9ee9d_61274cuda3std3__419piecewise_constructE)
_ZN39_INTERNAL_8f568a1f_4_k_cu_f4a9ee9d_61274cuda3std3__419piecewise_constructE:
	.zero		1
	.type		_ZN39_INTERNAL_8f568a1f_4_k_cu_f4a9ee9d_61274cuda3std3__45__cpo4cendE,@object
	.size		_ZN39_INTERNAL_8f568a1f_4_k_cu_f4a9ee9d_61274cuda3std3__45__cpo4cendE,(_ZN39_INTERNAL_8f568a1f_4_k_cu_f4a9ee9d_61274cuda3std6ranges3__45__cpo4swapE - _ZN39_INTERNAL_8f568a1f_4_k_cu_f4a9ee9d_61274cuda3std3__45__cpo4cendE)
_ZN39_INTERNAL_8f568a1f_4_k_cu_f4a9ee9d_61274cuda3std3__45__cpo4cendE:
	.zero		1
	.type		_ZN39_INTERNAL_8f568a1f_4_k_cu_f4a9ee9d_61274cuda3std6ranges3__45__cpo4swapE,@object
	.size		_ZN39_INTERNAL_8f568a1f_4_k_cu_f4a9ee9d_61274cuda3std6ranges3__45__cpo4swapE,(.L_10 - _ZN39_INTERNAL_8f568a1f_4_k_cu_f4a9ee9d_61274cuda3std6ranges3__45__cpo4swapE)
_ZN39_INTERNAL_8f568a1f_4_k_cu_f4a9ee9d_61274cuda3std6ranges3__45__cpo4swapE:
	.zero		1
.L_10:


//--------------------- .nv.constant0._ZN7cutlass13device_kernelINS_4gemm6kernel13GemmUniversalIN4cute5tupleIJiiiiEEENS1_10collective13CollectiveMmaINS1_35MainloopSm100TmaUmmaWarpSpecializedILi4ELi2ELi4ENS5_IJNS4_1CILi1EEESB_SB_EEEEENS5_IJNSA_ILi64EEENSA_ILi256EEESE_EEENS_6half_tENS5_IJlSB_lEEESH_SI_NS4_8TiledMMAINS4_8MMA_AtomIJNS4_20SM100_MMA_F16BF16_SSISH_SH_fLi64ELi256ELNS4_4UMMA5MajorE0ELSN_0ELNSM_7ScaleInE0ELSO_0EEEEEENS4_6LayoutISC_NS5_IJNSA_ILi0EEESS_SS_EEEEENS5_IJNS4_10UnderscoreESV_SV_EEEEENS4_13SM90_TMA_LOADENS4_14ComposedLayoutINS4_7SwizzleILi3ELi4ELi3EEENS4_18smem_ptr_flag_bitsILi16EEENSR_INS5_IJNSA_ILi8EEESE_EEENS5_IJSE_SB_EEEEEEEvNS4_8identityESY_S18_vS19_EENS_8epilogue10collective18CollectiveEpilogueINS1B_23Sm100TmaWarpSpecializedILi4ELi2ELi32ELb1ELb0EEEJSG_NS5_IJNSR_ISE_SB_EES1G_EEESH_SI_SH_SI_NS1B_6fusion15FusionCallbacksIS1F_NS1I_17LinearCombinationISH_fSH_fLNS_15FloatRoundStyleE2EEESG_S1H_JEEENS4_5SM1004TMEM4LOAD26SM100_TMEM_LOAD_16dp256b8xESY_S18_NS4_17SM75_U32x4_LDSM_NENS4_14SM90_TMA_STOREES18_NS4_17SM90_U32x4_STSM_NENS4_39AutoVectorizingCopyWithAssumedAlignmentILi128EEEEEEvvEEEEvNT_6ParamsE --------------------------
	.section	.nv.constant0._ZN7cutlass13device_kernelINS_4gemm6kernel13GemmUniversalIN4cute5tupleIJiiiiEEENS1_10collective13CollectiveMmaINS1_35MainloopSm100TmaUmmaWarpSpecializedILi4ELi2ELi4ENS5_IJNS4_1CILi1EEESB_SB_EEEEENS5_IJNSA_ILi64EEENSA_ILi256EEESE_EEENS_6half_tENS5_IJlSB_lEEESH_SI_NS4_8TiledMMAINS4_8MMA_AtomIJNS4_20SM100_MMA_F16BF16_SSISH_SH_fLi64ELi256ELNS4_4UMMA5MajorE0ELSN_0ELNSM_7ScaleInE0ELSO_0EEEEEENS4_6LayoutISC_NS5_IJNSA_ILi0EEESS_SS_EEEEENS5_IJNS4_10UnderscoreESV_SV_EEEEENS4_13SM90_TMA_LOADENS4_14ComposedLayoutINS4_7SwizzleILi3ELi4ELi3EEENS4_18smem_ptr_flag_bitsILi16EEENSR_INS5_IJNSA_ILi8EEESE_EEENS5_IJSE_SB_EEEEEEEvNS4_8identityESY_S18_vS19_EENS_8epilogue10collective18CollectiveEpilogueINS1B_23Sm100TmaWarpSpecializedILi4ELi2ELi32ELb1ELb0EEEJSG_NS5_IJNSR_ISE_SB_EES1G_EEESH_SI_SH_SI_NS1B_6fusion15FusionCallbacksIS1F_NS1I_17LinearCombinationISH_fSH_fLNS_15FloatRoundStyleE2EEESG_S1H_JEEENS4_5SM1004TMEM4LOAD26SM100_TMEM_LOAD_16dp256b8xESY_S18_NS4_17SM75_U32x4_LDSM_NENS4_14SM90_TMA_STOREES18_NS4_17SM90_U32x4_STSM_NENS4_39AutoVectorizingCopyWithAssumedAlignmentILi128EEEEEEvvEEEEvNT_6ParamsE,"a",@progbits
	.sectionflags	@""
	.align	4
.nv.constant0._ZN7cutlass13device_kernelINS_4gemm6kernel13GemmUniversalIN4cute5tupleIJiiiiEEENS1_10collective13CollectiveMmaINS1_35MainloopSm100TmaUmmaWarpSpecializedILi4ELi2ELi4ENS5_IJNS4_1CILi1EEESB_SB_EEEEENS5_IJNSA_ILi64EEENSA_ILi256EEESE_EEENS_6half_tENS5_IJlSB_lEEESH_SI_NS4_8TiledMMAINS4_8MMA_AtomIJNS4_20SM100_MMA_F16BF16_SSISH_SH_fLi64ELi256ELNS4_4UMMA5MajorE0ELSN_0ELNSM_7ScaleInE0ELSO_0EEEEEENS4_6LayoutISC_NS5_IJNSA_ILi0EEESS_SS_EEEEENS5_IJNS4_10UnderscoreESV_SV_EEEEENS4_13SM90_TMA_LOADENS4_14ComposedLayoutINS4_7SwizzleILi3ELi4ELi3EEENS4_18smem_ptr_flag_bitsILi16EEENSR_INS5_IJNSA_ILi8EEESE_EEENS5_IJSE_SB_EEEEEEEvNS4_8identityESY_S18_vS19_EENS_8epilogue10collective18CollectiveEpilogueINS1B_23Sm100TmaWarpSpecializedILi4ELi2ELi32ELb1ELb0EEEJSG_NS5_IJNSR_ISE_SB_EES1G_EEESH_SI_SH_SI_NS1B_6fusion15FusionCallbacksIS1F_NS1I_17LinearCombinationISH_fSH_fLNS_15FloatRoundStyleE2EEESG_S1H_JEEENS4_5SM1004TMEM4LOAD26SM100_TMEM_LOAD_16dp256b8xESY_S18_NS4_17SM75_U32x4_LDSM_NENS4_14SM90_TMA_STOREES18_NS4_17SM90_U32x4_STSM_NENS4_39AutoVectorizingCopyWithAssumedAlignmentILi128EEEEEEvvEEEEvNT_6ParamsE:
	.zero		2944


//--------------------- SYMBOLS --------------------------

	.type		.nv.reservedSmem.offset0,@object
	.size		.nv.reservedSmem.offset0,0x4
	.type		.nv.reservedSmem.cap,@object
	.size		.nv.reservedSmem.cap,0x4
	.type		__assertfail,@function
